	.target	sm_90a

	.elftype	@"ET_EXEC"


//--------------------- .note.nv.tkinfo           --------------------------
	.section	.note.nv.tkinfo,"",@"SHT_NOTE"
	.sectionflags	@"SHF_NOTE_NV_TKINFO"
	.tkinfo
        /*0018*/ 	.word	0x00000002
        /*0030*/ 	.string	""
        /*0030*/ 	.string	"ptxas"
        /*0030*/ 	.string	"Cuda compilation tools, release 13.0, V13.0.88"
        /*0030*/ 	.string	"Build cuda_13.0.r13.0/compiler.36424714_0"
        /*0030*/ 	.string	"-arch sm_90a -m 64 "



//--------------------- .note.nv.cuinfo           --------------------------
	.section	.note.nv.cuinfo,"",@"SHT_NOTE"
	.sectionflags	@"SHF_NOTE_NV_CUINFO"
        /*0018*/ 	.short	0x0002
        /*001a*/ 	.short	0x005a
        /*001c*/ 	.short	0x0082
	.zero		2


//--------------------- .nv.info                  --------------------------
	.section	.nv.info,"",@"SHT_CUDA_INFO"
	.align	4


	//----- nvinfo : EIATTR_REGCOUNT
	.align		4
        /*0000*/ 	.byte	0x04, 0x2f
        /*0002*/ 	.short	(.L_12 - .L_11)
	.align		4
.L_11:
        /*0004*/ 	.word	index@(_ZN7cutlass13device_kernelINS_4gemm6kernel13GemmUniversalIN4cute5tupleIJiiiiEEENS1_10collective13CollectiveMmaINS1_37MainloopSm90TmaGmmaWarpSpecializedFP8ILi5ENS5_IJNS4_1CILi1EEESB_SB_EEENS1_35KernelTmaWarpSpecializedCooperativeEEENS5_IJNSA_ILi256EEESF_NSA_ILi32EEEEEENS_12float_e5m2_tENS5_IJlSB_lEEESI_SJ_NS4_8TiledMMAINS4_8MMA_AtomIJNS4_4SM904GMMA31MMA_64x256x32_F32E5M2E5M2_SS_TNILNSN_7ScaleInE1ELSP_1EEEEEENS4_6LayoutINS5_IJNSA_ILi2EEESB_SB_EEENS5_IJSB_NSA_ILi0EEESV_EEEEENS5_IJNS4_10UnderscoreESY_SY_EEEEENS4_13SM90_TMA_LOADENS4_14ComposedLayoutINS4_7SwizzleILi1ELi4ELi3EEENS4_18smem_ptr_flag_bitsILi8EEENSS_INS5_IJNSA_ILi8EEESG_EEENS5_IJSG_SB_EEEEEEEvNS4_8identityES11_S1B_vS1C_EENS_8epilogue10collective6detail29Sm90TmaWarpSpecializedAdapterINS1F_15DefaultEpilogueISI_SJ_SJ_NS1E_6thread17LinearCombinationISI_Li1EffLNS1J_9ScaleType4KindE0ELNS_15FloatRoundStyleE2ESI_EENS1_15EpilogueDefaultEEEEEvvEEEEvNT_6ParamsE)
        /*0008*/ 	.word	0x000000a8


	//----- nvinfo : EIATTR_FRAME_SIZE
	.align		4
.L_12:
        /*000c*/ 	.byte	0x04, 0x11
        /*000e*/ 	.short	(.L_14 - .L_13)
	.align		4
.L_13:
        /*0010*/ 	.word	index@(_ZN7cutlass13device_kernelINS_4gemm6kernel13GemmUniversalIN4cute5tupleIJiiiiEEENS1_10collective13CollectiveMmaINS1_37MainloopSm90TmaGmmaWarpSpecializedFP8ILi5ENS5_IJNS4_1CILi1EEESB_SB_EEENS1_35KernelTmaWarpSpecializedCooperativeEEENS5_IJNSA_ILi256EEESF_NSA_ILi32EEEEEENS_12float_e5m2_tENS5_IJlSB_lEEESI_SJ_NS4_8TiledMMAINS4_8MMA_AtomIJNS4_4SM904GMMA31MMA_64x256x32_F32E5M2E5M2_SS_TNILNSN_7ScaleInE1ELSP_1EEEEEENS4_6LayoutINS5_IJNSA_ILi2EEESB_SB_EEENS5_IJSB_NSA_ILi0EEESV_EEEEENS5_IJNS4_10UnderscoreESY_SY_EEEEENS4_13SM90_TMA_LOADENS4_14ComposedLayoutINS4_7SwizzleILi1ELi4ELi3EEENS4_18smem_ptr_flag_bitsILi8EEENSS_INS5_IJNSA_ILi8EEESG_EEENS5_IJSG_SB_EEEEEEEvNS4_8identityES11_S1B_vS1C_EENS_8epilogue10collective6detail29Sm90TmaWarpSpecializedAdapterINS1F_15DefaultEpilogueISI_SJ_SJ_NS1E_6thread17LinearCombinationISI_Li1EffLNS1J_9ScaleType4KindE0ELNS_15FloatRoundStyleE2ESI_EENS1_15EpilogueDefaultEEEEEvvEEEEvNT_6ParamsE)
        /*0014*/ 	.word	0x00000670


	//----- nvinfo : EIATTR_MIN_STACK_SIZE
	.align		4
.L_14:
        /*0018*/ 	.byte	0x04, 0x12
        /*001a*/ 	.short	(.L_16 - .L_15)
	.align		4
.L_15:
        /*001c*/ 	.word	index@(_ZN7cutlass13device_kernelINS_4gemm6kernel13GemmUniversalIN4cute5tupleIJiiiiEEENS1_10collective13CollectiveMmaINS1_37MainloopSm90TmaGmmaWarpSpecializedFP8ILi5ENS5_IJNS4_1CILi1EEESB_SB_EEENS1_35KernelTmaWarpSpecializedCooperativeEEENS5_IJNSA_ILi256EEESF_NSA_ILi32EEEEEENS_12float_e5m2_tENS5_IJlSB_lEEESI_SJ_NS4_8TiledMMAINS4_8MMA_AtomIJNS4_4SM904GMMA31MMA_64x256x32_F32E5M2E5M2_SS_TNILNSN_7ScaleInE1ELSP_1EEEEEENS4_6LayoutINS5_IJNSA_ILi2EEESB_SB_EEENS5_IJSB_NSA_ILi0EEESV_EEEEENS5_IJNS4_10UnderscoreESY_SY_EEEEENS4_13SM90_TMA_LOADENS4_14ComposedLayoutINS4_7SwizzleILi1ELi4ELi3EEENS4_18smem_ptr_flag_bitsILi8EEENSS_INS5_IJNSA_ILi8EEESG_EEENS5_IJSG_SB_EEEEEEEvNS4_8identityES11_S1B_vS1C_EENS_8epilogue10collective6detail29Sm90TmaWarpSpecializedAdapterINS1F_15DefaultEpilogueISI_SJ_SJ_NS1E_6thread17LinearCombinationISI_Li1EffLNS1J_9ScaleType4KindE0ELNS_15FloatRoundStyleE2ESI_EENS1_15EpilogueDefaultEEEEEvvEEEEvNT_6ParamsE)
        /*0020*/ 	.word	0x00000670
.L_16:


//--------------------- .nv.compat                --------------------------
	.section	.nv.compat,"",@"SHT_CUDA_COMPAT_INFO"
	.align	4
        /*0000*/ 	.byte	0x02, 0x09, 0x01, 0x00, 0x02, 0x02, 0x04, 0x00, 0x02, 0x05, 0x05, 0x00, 0x03, 0x07, 0x01, 0x01
        /*0010*/ 	.byte	0x02, 0x03, 0x01, 0x00, 0x02, 0x06, 0x01, 0x00, 0x04, 0x0b, 0x08, 0x00, 0x00, 0x00, 0x00, 0x00
        /*0020*/ 	.byte	0x00, 0x00, 0x00, 0x00


//--------------------- .nv.info._ZN7cutlass13device_kernelINS_4gemm6kernel13GemmUniversalIN4cute5tupleIJiiiiEEENS1_10collective13CollectiveMmaINS1_37MainloopSm90TmaGmmaWarpSpecializedFP8ILi5ENS5_IJNS4_1CILi1EEESB_SB_EEENS1_35KernelTmaWarpSpecializedCooperativeEEENS5_IJNSA_ILi256EEESF_NSA_ILi32EEEEEENS_12float_e5m2_tENS5_IJlSB_lEEESI_SJ_NS4_8TiledMMAINS4_8MMA_AtomIJNS4_4SM904GMMA31MMA_64x256x32_F32E5M2E5M2_SS_TNILNSN_7ScaleInE1ELSP_1EEEEEENS4_6LayoutINS5_IJNSA_ILi2EEESB_SB_EEENS5_IJSB_NSA_ILi0EEESV_EEEEENS5_IJNS4_10UnderscoreESY_SY_EEEEENS4_13SM90_TMA_LOADENS4_14ComposedLayoutINS4_7SwizzleILi1ELi4ELi3EEENS4_18smem_ptr_flag_bitsILi8EEENSS_INS5_IJNSA_ILi8EEESG_EEENS5_IJSG_SB_EEEEEEEvNS4_8identityES11_S1B_vS1C_EENS_8epilogue10collective6detail29Sm90TmaWarpSpecializedAdapterINS1F_15DefaultEpilogueISI_SJ_SJ_NS1E_6thread17LinearCombinationISI_Li1EffLNS1J_9ScaleType4KindE0ELNS_15FloatRoundStyleE2ESI_EENS1_15EpilogueDefaultEEEEEvvEEEEvNT_6ParamsE --------------------------
	.section	.nv.info._ZN7cutlass13device_kernelINS_4gemm6kernel13GemmUniversalIN4cute5tupleIJiiiiEEENS1_10collective13CollectiveMmaINS1_37MainloopSm90TmaGmmaWarpSpecializedFP8ILi5ENS5_IJNS4_1CILi1EEESB_SB_EEENS1_35KernelTmaWarpSpecializedCooperativeEEENS5_IJNSA_ILi256EEESF_NSA_ILi32EEEEEENS_12float_e5m2_tENS5_IJlSB_lEEESI_SJ_NS4_8TiledMMAINS4_8MMA_AtomIJNS4_4SM904GMMA31MMA_64x256x32_F32E5M2E5M2_SS_TNILNSN_7ScaleInE1ELSP_1EEEEEENS4_6LayoutINS5_IJNSA_ILi2EEESB_SB_EEENS5_IJSB_NSA_ILi0EEESV_EEEEENS5_IJNS4_10UnderscoreESY_SY_EEEEENS4_13SM90_TMA_LOADENS4_14ComposedLayoutINS4_7SwizzleILi1ELi4ELi3EEENS4_18smem_ptr_flag_bitsILi8EEENSS_INS5_IJNSA_ILi8EEESG_EEENS5_IJSG_SB_EEEEEEEvNS4_8identityES11_S1B_vS1C_EENS_8epilogue10collective6detail29Sm90TmaWarpSpecializedAdapterINS1F_15DefaultEpilogueISI_SJ_SJ_NS1E_6thread17LinearCombinationISI_Li1EffLNS1J_9ScaleType4KindE0ELNS_15FloatRoundStyleE2ESI_EENS1_15EpilogueDefaultEEEEEvvEEEEvNT_6ParamsE,"",@"SHT_CUDA_INFO"
	.sectionflags	@""
	.align	4


	//----- nvinfo : EIATTR_CUDA_API_VERSION
	.align		4
        /*0000*/ 	.byte	0x04, 0x37
        /*0002*/ 	.short	(.L_18 - .L_17)
.L_17:
        /*0004*/ 	.word	0x00000082


	//----- nvinfo : EIATTR_KPARAM_INFO
	.align		4
.L_18:
        /*0008*/ 	.byte	0x04, 0x17
        /*000a*/ 	.short	(.L_20 - .L_19)
.L_19:
        /*000c*/ 	.word	0x00000000
        /*0010*/ 	.short	0x0000
        /*0012*/ 	.short	0x0070
        /*0014*/ 	.byte	0x00, 0xf0, 0x01, 0x10


	//----- nvinfo : EIATTR_SPARSE_MMA_MASK
	.align		4
.L_20:
        /*0018*/ 	.byte	0x03, 0x50
        /*001a*/ 	.short	0x0000


	//----- nvinfo : EIATTR_MAXREG_COUNT
	.align		4
        /*001c*/ 	.byte	0x03, 0x1b
        /*001e*/ 	.short	0x00a8


	//----- nvinfo : EIATTR_NUM_BARRIERS
	.align		4
        /*0020*/ 	.byte	0x02, 0x4c
        /*0022*/ 	.byte	0x01
	.zero		1


	//----- nvinfo : EIATTR_ANNOTATIONS
	.align		4
        /*0024*/ 	.byte	0x04, 0x55
        /*0026*/ 	.short	(.L_22 - .L_21)


	//   ....[0]....
.L_21:
        /*0028*/ 	.word	0x00000001
        /*002c*/ 	.byte	0xb0, 0x05, 0x00, 0x00, 0x01, 0x00, 0x00, 0x00, 0xd0, 0x05, 0x00, 0x00, 0x01, 0x00, 0x00, 0x00
        /* <DEDUP_REMOVED lines=1352> */
        /*54bc*/ 	.byte	0xb0, 0x33, 0x02, 0x00


	//----- nvinfo : EIATTR_MERCURY_ISA_VERSION
	.align		4
.L_22:
        /*54c0*/ 	.byte	0x03, 0x5f
        /*54c2*/ 	.short	0x0101


	//----- nvinfo : EIATTR_INT_WARP_WIDE_INSTR_OFFSETS
	.align		4
        /*54c4*/ 	.byte	0x04, 0x31
        /*54c6*/ 	.short	(.L_24 - .L_23)


	//   ....[0]....
.L_23:
        /*54c8*/ 	.word	0x000004a0


	//   ....[1]....
        /*54cc*/ 	.word	0x000004c0


	//   ....[2]....
        /*54d0*/ 	.word	0x000005c0


	//----- nvinfo : EIATTR_COOP_GROUP_MASK_REGIDS
	.align		4
.L_24:
        /*54d4*/ 	.byte	0x04, 0x29
        /*54d6*/ 	.short	(.L_26 - .L_25)


	//   ....[0]....
.L_25:
        /*54d8*/ 	.word	0xffffffff


	//   ....[1]....
        /*54dc*/ 	.word	0xffffffff


	//   ....[2]....
        /*54e0*/ 	.word	0xffffffff


	//   ....[3]....
        /*54e4*/ 	.word	0xffffffff


	//   ....[4]....
        /*54e8*/ 	.word	0xffffffff


	//----- nvinfo : EIATTR_COOP_GROUP_INSTR_OFFSETS
	.align		4
.L_26:
        /*54ec*/ 	.byte	0x04, 0x28
        /*54ee*/ 	.short	(.L_28 - .L_27)


	//   ....[0]....
.L_27:
        /*54f0*/ 	.word	0x00000070


	//   ....[1]....
        /*54f4*/ 	.word	0x00000080


	//   ....[2]....
        /*54f8*/ 	.word	0x000001a0


	//   ....[3]....
        /*54fc*/ 	.word	0x000003e0


	//   ....[4]....
        /*5500*/ 	.word	0x000026d0


	//----- nvinfo : EIATTR_REG_RECONFIG
	.align		4
.L_28:
        /*5504*/ 	.byte	0x01, 0x54
	.zero		2


	//----- nvinfo : EIATTR_MBARRIER_INSTR_OFFSETS
	.align		4
        /*5508*/ 	.byte	0x04, 0x39
        /*550a*/ 	.short	(.L_30 - .L_29)


	//   ....[0]....
.L_29:
        /*550c*/ 	.word	0x00000320
        /*5510*/ 	.word	0x000000ff
        /*5514*/ 	.word	0x00000000
        /*5518*/ 	.short	0x0100
        /*551a*/ 	.byte	0x09
	.zero		1


	//   ....[1]....
        /*551c*/ 	.word	0x00000330
        /*5520*/ 	.word	0x000000ff
        /*5524*/ 	.word	0x00000028
        /*5528*/ 	.short	0x0100
        /*552a*/ 	.byte	0x09
	.zero		1


	//   ....[2]....
        /*552c*/ 	.word	0x00000340
        /*5530*/ 	.word	0x000000ff
        /*5534*/ 	.word	0x00000008
        /*5538*/ 	.short	0x0100
        /*553a*/ 	.byte	0x09
	.zero		1


	//   ....[3]....
        /*553c*/ 	.word	0x00000350
        /*5540*/ 	.word	0x000000ff
        /*5544*/ 	.word	0x00000030
        /*5548*/ 	.short	0x0100
        /*554a*/ 	.byte	0x09
	.zero		1


	//   ....[4]....
        /*554c*/ 	.word	0x00000360
        /*5550*/ 	.word	0x000000ff
        /*5554*/ 	.word	0x00000010
        /*5558*/ 	.short	0x0100
        /*555a*/ 	.byte	0x09
	.zero		1


	//   ....[5]....
        /*555c*/ 	.word	0x00000370
        /*5560*/ 	.word	0x000000ff
        /*5564*/ 	.word	0x00000038
        /*5568*/ 	.short	0x0100
        /*556a*/ 	.byte	0x09
	.zero		1


	//   ....[6]....
        /*556c*/ 	.word	0x00000380
        /*5570*/ 	.word	0x000000ff
        /*5574*/ 	.word	0x00000018
        /*5578*/ 	.short	0x0100
        /*557a*/ 	.byte	0x09
	.zero		1


	//   ....[7]....
        /*557c*/ 	.word	0x00000390
        /*5580*/ 	.word	0x000000ff
        /*5584*/ 	.word	0x00000040
        /*5588*/ 	.short	0x0100
        /*558a*/ 	.byte	0x09
	.zero		1


	//   ....[8]....
        /*558c*/ 	.word	0x000003a0
        /*5590*/ 	.word	0x000000ff
        /*5594*/ 	.word	0x00000020
        /*5598*/ 	.short	0x0100
        /*559a*/ 	.byte	0x09
	.zero		1


	//   ....[9]....
        /*559c*/ 	.word	0x000003b0
        /*55a0*/ 	.word	0x000000ff
        /*55a4*/ 	.word	0x00000048
        /*55a8*/ 	.short	0x0100
        /*55aa*/ 	.byte	0x09
	.zero		1


	//   ....[10]....
        /*55ac*/ 	.word	0x000005f0
        /*55b0*/ 	.word	0x000000ff
        /*55b4*/ 	.word	0x00000060
        /*55b8*/ 	.short	0x0100
        /*55ba*/ 	.byte	0x06
	.zero		1


	//   ....[11]....
        /*55bc*/ 	.word	0x00000600
        /*55c0*/ 	.word	0x000000ff
        /*55c4*/ 	.word	0x00000068
        /*55c8*/ 	.short	0x0100
        /*55ca*/ 	.byte	0x06
	.zero		1


	//   ....[12]....
        /*55cc*/ 	.word	0x00002ae0
        /*55d0*/ 	.word	0x000000ff
        /*55d4*/ 	.word	0x00000000
        /*55d8*/ 	.short	0x010a
        /*55da*/ 	.byte	0x07
	.zero		1


	//   ....[13]....
        /*55dc*/ 	.word	0x00002b40
        /*55e0*/ 	.word	0x000000ff
        /*55e4*/ 	.word	0x00000000
        /*55e8*/ 	.short	0x010a
        /*55ea*/ 	.byte	0x07
	.zero		1


	//   ....[14]....
        /*55ec*/ 	.word	0x00006300
        /*55f0*/ 	.word	0x000000ff
        /*55f4*/ 	.word	0x00000000
        /*55f8*/ 	.short	0x010a
        /*55fa*/ 	.byte	0x0f
	.zero		1


	//   ....[15]....
        /*55fc*/ 	.word	0x00006340
        /*5600*/ 	.word	0x000000ff
        /*5604*/ 	.word	0x00000000
        /*5608*/ 	.short	0x010a
        /*560a*/ 	.byte	0x0f
	.zero		1


	//   ....[16]....
        /*560c*/ 	.word	0x0000afa0
        /*5610*/ 	.word	0x000000ff
        /*5614*/ 	.word	0x00000000
        /*5618*/ 	.short	0x0101
        /*561a*/ 	.byte	0x08
	.zero		1


	//   ....[17]....
        /*561c*/ 	.word	0x0000ea50
        /*5620*/ 	.word	0x000000ff
        /*5624*/ 	.word	0x00000000
        /*5628*/ 	.short	0x0101
        /*562a*/ 	.byte	0x08
	.zero		1


	//   ....[18]....
        /*562c*/ 	.word	0x00022580
        /*5630*/ 	.word	0x00000010
        /*5634*/ 	.word	0x00000028
        /*5638*/ 	.short	0x010a
        /*563a*/ 	.byte	0x3f
	.zero		1


	//   ....[19]....
        /*563c*/ 	.word	0x000228b0
        /*5640*/ 	.word	0x00000002
        /*5644*/ 	.word	0x00000068
        /*5648*/ 	.short	0x0101
        /*564a*/ 	.byte	0x3f
	.zero		1


	//   ....[20]....
        /*564c*/ 	.word	0x00023060
        /*5650*/ 	.word	0x00000003
        /*5654*/ 	.word	0x00000000
        /*5658*/ 	.short	0x010a
        /*565a*/ 	.byte	0x3f
	.zero		1


	//   ....[21]....
        /*565c*/ 	.word	0x000230f0
        /*5660*/ 	.word	0x00000003
        /*5664*/ 	.word	0x00000000
        /*5668*/ 	.short	0x010a
        /*566a*/ 	.byte	0x3f
	.zero		1


	//   ....[22]....
        /*566c*/ 	.word	0x00023180
        /*5670*/ 	.word	0x00000003
        /*5674*/ 	.word	0x00000000
        /*5678*/ 	.short	0x010a
        /*567a*/ 	.byte	0x3f
	.zero		1


	//   ....[23]....
        /*567c*/ 	.word	0x00023210
        /*5680*/ 	.word	0x00000003
        /*5684*/ 	.word	0x00000000
        /*5688*/ 	.short	0x010a
        /*568a*/ 	.byte	0x3f
	.zero		1


	//   ....[24]....
        /*568c*/ 	.word	0x000232a0
        /*5690*/ 	.word	0x00000003
        /*5694*/ 	.word	0x00000000
        /*5698*/ 	.short	0x010a
        /*569a*/ 	.byte	0x3f
	.zero		1


	//   ....[25]....
        /*569c*/ 	.word	0x00023310
        /*56a0*/ 	.word	0x00000003
        /*56a4*/ 	.word	0x00000000
        /*56a8*/ 	.short	0x010a
        /*56aa*/ 	.byte	0x3f
	.zero		1


	//   ....[26]....
        /*56ac*/ 	.word	0x00023380
        /*56b0*/ 	.word	0x00000000
        /*56b4*/ 	.word	0x00000000
        /*56b8*/ 	.short	0x010a
        /*56ba*/ 	.byte	0x3f
	.zero		1


	//   ....[27]....
        /*56bc*/ 	.word	0x00023460
        /*56c0*/ 	.word	0x00000010
        /*56c4*/ 	.word	0x00000028
        /*56c8*/ 	.short	0x010a
        /*56ca*/ 	.byte	0x3f
	.zero		1


	//   ....[28]....
        /*56cc*/ 	.word	0x00023540
        /*56d0*/ 	.word	0x00000003
        /*56d4*/ 	.word	0x00000000
        /*56d8*/ 	.short	0x010a
        /*56da*/ 	.byte	0x3f
	.zero		1


	//   ....[29]....
        /*56dc*/ 	.word	0x00023590
        /*56e0*/ 	.word	0x00000003
        /*56e4*/ 	.word	0x00000000
        /*56e8*/ 	.short	0x010a
        /*56ea*/ 	.byte	0x3f
	.zero		1


	//   ....[30]....
        /*56ec*/ 	.word	0x000235e0
        /*56f0*/ 	.word	0x00000003
        /*56f4*/ 	.word	0x00000000
        /*56f8*/ 	.short	0x010a
        /*56fa*/ 	.byte	0x3f
	.zero		1


	//   ....[31]....
        /*56fc*/ 	.word	0x00023630
        /*5700*/ 	.word	0x00000003
        /*5704*/ 	.word	0x00000000
        /*5708*/ 	.short	0x010a
        /*570a*/ 	.byte	0x3f
	.zero		1


	//----- nvinfo : EIATTR_NUM_MBARRIERS
	.align		4
.L_30:
        /*570c*/ 	.byte	0x03, 0x38
        /*570e*/ 	.short	0x000c


	//----- nvinfo : EIATTR_EXIT_INSTR_OFFSETS
	.align		4
        /*5710*/ 	.byte	0x04, 0x1c
        /*5712*/ 	.short	(.L_32 - .L_31)


	//   ....[0]....
.L_31:
        /*5714*/ 	.word	0x00000660


	//   ....[1]....
        /*5718*/ 	.word	0x00000fc0


	//   ....[2]....
        /*571c*/ 	.word	0x00021bb0


	//   ....[3]....
        /*5720*/ 	.word	0x00022210


	//   ....[4]....
        /*5724*/ 	.word	0x000232f0


	//----- nvinfo : EIATTR_MAX_THREADS
	.align		4
.L_32:
        /*5728*/ 	.byte	0x04, 0x05
        /*572a*/ 	.short	(.L_34 - .L_33)
.L_33:
        /*572c*/ 	.word	0x00000180
        /*5730*/ 	.word	0x00000001
        /*5734*/ 	.word	0x00000001


	//----- nvinfo : EIATTR_CRS_STACK_SIZE
	.align		4
.L_34:
        /*5738*/ 	.byte	0x04, 0x1e
        /*573a*/ 	.short	(.L_36 - .L_35)
.L_35:
        /*573c*/ 	.word	0x00000000


	//----- nvinfo : EIATTR_CBANK_PARAM_SIZE
	.align		4
.L_36:
        /*5740*/ 	.byte	0x03, 0x19
        /*5742*/ 	.short	0x0470


	//----- nvinfo : EIATTR_PARAM_CBANK
	.align		4
        /*5744*/ 	.byte	0x04, 0x0a
        /*5746*/ 	.short	(.L_38 - .L_37)
	.align		4
.L_37:
        /*5748*/ 	.word	index@(.nv.constant0._ZN7cutlass13device_kernelINS_4gemm6kernel13GemmUniversalIN4cute5tupleIJiiiiEEENS1_10collective13CollectiveMmaINS1_37MainloopSm90TmaGmmaWarpSpecializedFP8ILi5ENS5_IJNS4_1CILi1EEESB_SB_EEENS1_35KernelTmaWarpSpecializedCooperativeEEENS5_IJNSA_ILi256EEESF_NSA_ILi32EEEEEENS_12float_e5m2_tENS5_IJlSB_lEEESI_SJ_NS4_8TiledMMAINS4_8MMA_AtomIJNS4_4SM904GMMA31MMA_64x256x32_F32E5M2E5M2_SS_TNILNSN_7ScaleInE1ELSP_1EEEEEENS4_6LayoutINS5_IJNSA_ILi2EEESB_SB_EEENS5_IJSB_NSA_ILi0EEESV_EEEEENS5_IJNS4_10UnderscoreESY_SY_EEEEENS4_13SM90_TMA_LOADENS4_14ComposedLayoutINS4_7SwizzleILi1ELi4ELi3EEENS4_18smem_ptr_flag_bitsILi8EEENSS_INS5_IJNSA_ILi8EEESG_EEENS5_IJSG_SB_EEEEEEEvNS4_8identityES11_S1B_vS1C_EENS_8epilogue10collective6detail29Sm90TmaWarpSpecializedAdapterINS1F_15DefaultEpilogueISI_SJ_SJ_NS1E_6thread17LinearCombinationISI_Li1EffLNS1J_9ScaleType4KindE0ELNS_15FloatRoundStyleE2ESI_EENS1_15EpilogueDefaultEEEEEvvEEEEvNT_6ParamsE)
        /*574c*/ 	.short	0x0210
        /*574e*/ 	.short	0x0470


	//----- nvinfo : EIATTR_SW_WAR
	.align		4
.L_38:
        /*5750*/ 	.byte	0x04, 0x36
        /*5752*/ 	.short	(.L_40 - .L_39)
.L_39:
        /*5754*/ 	.word	0x00000008
.L_40:


//--------------------- .nv.callgraph             --------------------------
	.section	.nv.callgraph,"",@"SHT_CUDA_CALLGRAPH"
	.align	4
	.sectionentsize	8
	.align		4
        /*0000*/ 	.word	0x00000000
	.align		4
        /*0004*/ 	.word	0xffffffff
	.align		4
        /*0008*/ 	.word	0x00000000
	.align		4
        /*000c*/ 	.word	0xfffffffe
	.align		4
        /*0010*/ 	.word	0x00000000
	.align		4
        /*0014*/ 	.word	0xfffffffd
	.align		4
        /*0018*/ 	.word	0x00000000
	.align		4
        /*001c*/ 	.word	0xfffffffc


//--------------------- .nv.constant4             --------------------------
	.section	.nv.constant4,"a",@progbits
	.align	8
	.align		8
.nv.constant4:
        /*0000*/ 	.dword	_ZN39_INTERNAL_14f9e720_4_k_cu_ca471f89_47434cuda3std3__45__cpo5beginE
	.align		8
        /*0008*/ 	.dword	_ZN39_INTERNAL_14f9e720_4_k_cu_ca471f89_47434cuda3std3__45__cpo3endE
	.align		8
        /*0010*/ 	.dword	_ZN39_INTERNAL_14f9e720_4_k_cu_ca471f89_47434cuda3std3__45__cpo6cbeginE
	.align		8
        /*0018*/ 	.dword	_ZN39_INTERNAL_14f9e720_4_k_cu_ca471f89_47434cuda3std3__45__cpo4cendE
	.align		8
        /*0020*/ 	.dword	_ZN39_INTERNAL_14f9e720_4_k_cu_ca471f89_47434cuda3std3__441_GLOBAL__N__14f9e720_4_k_cu_ca471f89_47436ignoreE
	.align		8
        /*0028*/ 	.dword	_ZN39_INTERNAL_14f9e720_4_k_cu_ca471f89_47434cuda3std3__419piecewise_constructE
	.align		8
        /*0030*/ 	.dword	_ZN39_INTERNAL_14f9e720_4_k_cu_ca471f89_47434cuda3std3__48in_placeE
	.align		8
        /*0038*/ 	.dword	_ZN39_INTERNAL_14f9e720_4_k_cu_ca471f89_47434cuda3std6ranges3__45__cpo4swapE
	.align		8
        /*0040*/ 	.dword	_ZN39_INTERNAL_14f9e720_4_k_cu_ca471f89_47434cuda3std6ranges3__45__cpo9iter_moveE
	.align		8
        /*0048*/ 	.dword	_ZN39_INTERNAL_14f9e720_4_k_cu_ca471f89_47434cute7productE
	.align		8
        /*0050*/ 	.dword	_ZN39_INTERNAL_14f9e720_4_k_cu_ca471f89_47434cute1_E


//--------------------- .text._ZN7cutlass13device_kernelINS_4gemm6kernel13GemmUniversalIN4cute5tupleIJiiiiEEENS1_10collective13CollectiveMmaINS1_37MainloopSm90TmaGmmaWarpSpecializedFP8ILi5ENS5_IJNS4_1CILi1EEESB_SB_EEENS1_35KernelTmaWarpSpecializedCooperativeEEENS5_IJNSA_ILi256EEESF_NSA_ILi32EEEEEENS_12float_e5m2_tENS5_IJlSB_lEEESI_SJ_NS4_8TiledMMAINS4_8MMA_AtomIJNS4_4SM904GMMA31MMA_64x256x32_F32E5M2E5M2_SS_TNILNSN_7ScaleInE1ELSP_1EEEEEENS4_6LayoutINS5_IJNSA_ILi2EEESB_SB_EEENS5_IJSB_NSA_ILi0EEESV_EEEEENS5_IJNS4_10UnderscoreESY_SY_EEEEENS4_13SM90_TMA_LOADENS4_14ComposedLayoutINS4_7SwizzleILi1ELi4ELi3EEENS4_18smem_ptr_flag_bitsILi8EEENSS_INS5_IJNSA_ILi8EEESG_EEENS5_IJSG_SB_EEEEEEEvNS4_8identityES11_S1B_vS1C_EENS_8epilogue10collective6detail29Sm90TmaWarpSpecializedAdapterINS1F_15DefaultEpilogueISI_SJ_SJ_NS1E_6thread17LinearCombinationISI_Li1EffLNS1J_9ScaleType4KindE0ELNS_15FloatRoundStyleE2ESI_EENS1_15EpilogueDefaultEEEEEvvEEEEvNT_6ParamsE --------------------------
	.section	.text._ZN7cutlass13device_kernelINS_4gemm6kernel13GemmUniversalIN4cute5tupleIJiiiiEEENS1_10collective13CollectiveMmaINS1_37MainloopSm90TmaGmmaWarpSpecializedFP8ILi5ENS5_IJNS4_1CILi1EEESB_SB_EEENS1_35KernelTmaWarpSpecializedCooperativeEEENS5_IJNSA_ILi256EEESF_NSA_ILi32EEEEEENS_12float_e5m2_tENS5_IJlSB_lEEESI_SJ_NS4_8TiledMMAINS4_8MMA_AtomIJNS4_4SM904GMMA31MMA_64x256x32_F32E5M2E5M2_SS_TNILNSN_7ScaleInE1ELSP_1EEEEEENS4_6LayoutINS5_IJNSA_ILi2EEESB_SB_EEENS5_IJSB_NSA_ILi0EEESV_EEEEENS5_IJNS4_10UnderscoreESY_SY_EEEEENS4_13SM90_TMA_LOADENS4_14ComposedLayoutINS4_7SwizzleILi1ELi4ELi3EEENS4_18smem_ptr_flag_bitsILi8EEENSS_INS5_IJNSA_ILi8EEESG_EEENS5_IJSG_SB_EEEEEEEvNS4_8identityES11_S1B_vS1C_EENS_8epilogue10collective6detail29Sm90TmaWarpSpecializedAdapterINS1F_15DefaultEpilogueISI_SJ_SJ_NS1E_6thread17LinearCombinationISI_Li1EffLNS1J_9ScaleType4KindE0ELNS_15FloatRoundStyleE2ESI_EENS1_15EpilogueDefaultEEEEEvvEEEEvNT_6ParamsE,"ax",@progbits
	.align	128
.text._ZN7cutlass13device_kernelINS_4gemm6kernel13GemmUniversalIN4cute5tupleIJiiiiEEENS1_10collective13CollectiveMmaINS1_37MainloopSm90TmaGmmaWarpSpecializedFP8ILi5ENS5_IJNS4_1CILi1EEESB_SB_EEENS1_35KernelTmaWarpSpecializedCooperativeEEENS5_IJNSA_ILi256EEESF_NSA_ILi32EEEEEENS_12float_e5m2_tENS5_IJlSB_lEEESI_SJ_NS4_8TiledMMAINS4_8MMA_AtomIJNS4_4SM904GMMA31MMA_64x256x32_F32E5M2E5M2_SS_TNILNSN_7ScaleInE1ELSP_1EEEEEENS4_6LayoutINS5_IJNSA_ILi2EEESB_SB_EEENS5_IJSB_NSA_ILi0EEESV_EEEEENS5_IJNS4_10UnderscoreESY_SY_EEEEENS4_13SM90_TMA_LOADENS4_14ComposedLayoutINS4_7SwizzleILi1ELi4ELi3EEENS4_18smem_ptr_flag_bitsILi8EEENSS_INS5_IJNSA_ILi8EEESG_EEENS5_IJSG_SB_EEEEEEEvNS4_8identityES11_S1B_vS1C_EENS_8epilogue10collective6detail29Sm90TmaWarpSpecializedAdapterINS1F_15DefaultEpilogueISI_SJ_SJ_NS1E_6thread17LinearCombinationISI_Li1EffLNS1J_9ScaleType4KindE0ELNS_15FloatRoundStyleE2ESI_EENS1_15EpilogueDefaultEEEEEvvEEEEvNT_6ParamsE:
        .type           _ZN7cutlass13device_kernelINS_4gemm6kernel13GemmUniversalIN4cute5tupleIJiiiiEEENS1_10collective13CollectiveMmaINS1_37MainloopSm90TmaGmmaWarpSpecializedFP8ILi5ENS5_IJNS4_1CILi1EEESB_SB_EEENS1_35KernelTmaWarpSpecializedCooperativeEEENS5_IJNSA_ILi256EEESF_NSA_ILi32EEEEEENS_12float_e5m2_tENS5_IJlSB_lEEESI_SJ_NS4_8TiledMMAINS4_8MMA_AtomIJNS4_4SM904GMMA31MMA_64x256x32_F32E5M2E5M2_SS_TNILNSN_7ScaleInE1ELSP_1EEEEEENS4_6LayoutINS5_IJNSA_ILi2EEESB_SB_EEENS5_IJSB_NSA_ILi0EEESV_EEEEENS5_IJNS4_10UnderscoreESY_SY_EEEEENS4_13SM90_TMA_LOADENS4_14ComposedLayoutINS4_7SwizzleILi1ELi4ELi3EEENS4_18smem_ptr_flag_bitsILi8EEENSS_INS5_IJNSA_ILi8EEESG_EEENS5_IJSG_SB_EEEEEEEvNS4_8identityES11_S1B_vS1C_EENS_8epilogue10collective6detail29Sm90TmaWarpSpecializedAdapterINS1F_15DefaultEpilogueISI_SJ_SJ_NS1E_6thread17LinearCombinationISI_Li1EffLNS1J_9ScaleType4KindE0ELNS_15FloatRoundStyleE2ESI_EENS1_15EpilogueDefaultEEEEEvvEEEEvNT_6ParamsE,@function
        .size           _ZN7cutlass13device_kernelINS_4gemm6kernel13GemmUniversalIN4cute5tupleIJiiiiEEENS1_10collective13CollectiveMmaINS1_37MainloopSm90TmaGmmaWarpSpecializedFP8ILi5ENS5_IJNS4_1CILi1EEESB_SB_EEENS1_35KernelTmaWarpSpecializedCooperativeEEENS5_IJNSA_ILi256EEESF_NSA_ILi32EEEEEENS_12float_e5m2_tENS5_IJlSB_lEEESI_SJ_NS4_8TiledMMAINS4_8MMA_AtomIJNS4_4SM904GMMA31MMA_64x256x32_F32E5M2E5M2_SS_TNILNSN_7ScaleInE1ELSP_1EEEEEENS4_6LayoutINS5_IJNSA_ILi2EEESB_SB_EEENS5_IJSB_NSA_ILi0EEESV_EEEEENS5_IJNS4_10UnderscoreESY_SY_EEEEENS4_13SM90_TMA_LOADENS4_14ComposedLayoutINS4_7SwizzleILi1ELi4ELi3EEENS4_18smem_ptr_flag_bitsILi8EEENSS_INS5_IJNSA_ILi8EEESG_EEENS5_IJSG_SB_EEEEEEEvNS4_8identityES11_S1B_vS1C_EENS_8epilogue10collective6detail29Sm90TmaWarpSpecializedAdapterINS1F_15DefaultEpilogueISI_SJ_SJ_NS1E_6thread17LinearCombinationISI_Li1EffLNS1J_9ScaleType4KindE0ELNS_15FloatRoundStyleE2ESI_EENS1_15EpilogueDefaultEEEEEvvEEEEvNT_6ParamsE,(.L_x_587 - _ZN7cutlass13device_kernelINS_4gemm6kernel13GemmUniversalIN4cute5tupleIJiiiiEEENS1_10collective13CollectiveMmaINS1_37MainloopSm90TmaGmmaWarpSpecializedFP8ILi5ENS5_IJNS4_1CILi1EEESB_SB_EEENS1_35KernelTmaWarpSpecializedCooperativeEEENS5_IJNSA_ILi256EEESF_NSA_ILi32EEEEEENS_12float_e5m2_tENS5_IJlSB_lEEESI_SJ_NS4_8TiledMMAINS4_8MMA_AtomIJNS4_4SM904GMMA31MMA_64x256x32_F32E5M2E5M2_SS_TNILNSN_7ScaleInE1ELSP_1EEEEEENS4_6LayoutINS5_IJNSA_ILi2EEESB_SB_EEENS5_IJSB_NSA_ILi0EEESV_EEEEENS5_IJNS4_10UnderscoreESY_SY_EEEEENS4_13SM90_TMA_LOADENS4_14ComposedLayoutINS4_7SwizzleILi1ELi4ELi3EEENS4_18smem_ptr_flag_bitsILi8EEENSS_INS5_IJNSA_ILi8EEESG_EEENS5_IJSG_SB_EEEEEEEvNS4_8identityES11_S1B_vS1C_EENS_8epilogue10collective6detail29Sm90TmaWarpSpecializedAdapterINS1F_15DefaultEpilogueISI_SJ_SJ_NS1E_6thread17LinearCombinationISI_Li1EffLNS1J_9ScaleType4KindE0ELNS_15FloatRoundStyleE2ESI_EENS1_15EpilogueDefaultEEEEEvvEEEEvNT_6ParamsE)
        .other          _ZN7cutlass13device_kernelINS_4gemm6kernel13GemmUniversalIN4cute5tupleIJiiiiEEENS1_10collective13CollectiveMmaINS1_37MainloopSm90TmaGmmaWarpSpecializedFP8ILi5ENS5_IJNS4_1CILi1EEESB_SB_EEENS1_35KernelTmaWarpSpecializedCooperativeEEENS5_IJNSA_ILi256EEESF_NSA_ILi32EEEEEENS_12float_e5m2_tENS5_IJlSB_lEEESI_SJ_NS4_8TiledMMAINS4_8MMA_AtomIJNS4_4SM904GMMA31MMA_64x256x32_F32E5M2E5M2_SS_TNILNSN_7ScaleInE1ELSP_1EEEEEENS4_6LayoutINS5_IJNSA_ILi2EEESB_SB_EEENS5_IJSB_NSA_ILi0EEESV_EEEEENS5_IJNS4_10UnderscoreESY_SY_EEEEENS4_13SM90_TMA_LOADENS4_14ComposedLayoutINS4_7SwizzleILi1ELi4ELi3EEENS4_18smem_ptr_flag_bitsILi8EEENSS_INS5_IJNSA_ILi8EEESG_EEENS5_IJSG_SB_EEEEEEEvNS4_8identityES11_S1B_vS1C_EENS_8epilogue10collective6detail29Sm90TmaWarpSpecializedAdapterINS1F_15DefaultEpilogueISI_SJ_SJ_NS1E_6thread17LinearCombinationISI_Li1EffLNS1J_9ScaleType4KindE0ELNS_15FloatRoundStyleE2ESI_EENS1_15EpilogueDefaultEEEEEvvEEEEvNT_6ParamsE,@"STO_CUDA_ENTRY STV_DEFAULT"
_ZN7cutlass13device_kernelINS_4gemm6kernel13GemmUniversalIN4cute5tupleIJiiiiEEENS1_10collective13CollectiveMmaINS1_37MainloopSm90TmaGmmaWarpSpecializedFP8ILi5ENS5_IJNS4_1CILi1EEESB_SB_EEENS1_35KernelTmaWarpSpecializedCooperativeEEENS5_IJNSA_ILi256EEESF_NSA_ILi32EEEEEENS_12float_e5m2_tENS5_IJlSB_lEEESI_SJ_NS4_8TiledMMAINS4_8MMA_AtomIJNS4_4SM904GMMA31MMA_64x256x32_F32E5M2E5M2_SS_TNILNSN_7ScaleInE1ELSP_1EEEEEENS4_6LayoutINS5_IJNSA_ILi2EEESB_SB_EEENS5_IJSB_NSA_ILi0EEESV_EEEEENS5_IJNS4_10UnderscoreESY_SY_EEEEENS4_13SM90_TMA_LOADENS4_14ComposedLayoutINS4_7SwizzleILi1ELi4ELi3EEENS4_18smem_ptr_flag_bitsILi8EEENSS_INS5_IJNSA_ILi8EEESG_EEENS5_IJSG_SB_EEEEEEEvNS4_8identityES11_S1B_vS1C_EENS_8epilogue10collective6detail29Sm90TmaWarpSpecializedAdapterINS1F_15DefaultEpilogueISI_SJ_SJ_NS1E_6thread17LinearCombinationISI_Li1EffLNS1J_9ScaleType4KindE0ELNS_15FloatRoundStyleE2ESI_EENS1_15EpilogueDefaultEEEEEvvEEEEvNT_6ParamsE:
[----:B------:R-:W0:Y:S02]  /*0000*/  LDC R1, c[0x0][0x28] ;  /* 0x00000a00ff017b82 */ /* 0x000e240000000800 */
[----:B0-----:R-:W-:Y:S01]  /*0010*/  VIADD R1, R1, 0xfffff990 ;  /* 0xfffff99001017836 */ /* 0x001fe20000000000 */
[----:B------:R-:W0:Y:S01]  /*0020*/  S2R R2, SR_TID.X ;  /* 0x0000000000027919 */ /* 0x000e220000002100 */
[----:B------:R-:W-:Y:S01]  /*0030*/  ELECT P0, URZ, PT ;  /* 0x00000000003f782f */ /* 0x000fe20003800000 */
[----:B------:R-:W-:Y:S01]  /*0040*/  BSSY B0, `(.L_x_0) ;  /* 0x0000015000007945 */ /* 0x000fe20003800000 */
[--C-:B0-----:R-:W-:Y:S02]  /*0050*/  SHF.R.U32.HI R0, RZ, 0x5, R2.reuse ;  /* 0x00000005ff007819 */ /* 0x101fe40000011602 */
[----:B------:R-:W-:-:S03]  /*0060*/  SHF.R.U32.HI R2, RZ, 0x7, R2 ;  /* 0x00000007ff027819 */ /* 0x000fc60000011602 */
[----:B------:R-:W0:Y:S04]  /*0070*/  SHFL.IDX PT, R3, R0, RZ, 0x1f ;  /* 0x00001fff00037589 */ /* 0x000e2800000e0000 */
[----:B------:R-:W1:Y:S01]  /*0080*/  SHFL.IDX PT, R2, R2, RZ, 0x1f ;  /* 0x00001fff02027589 */ /* 0x000e6200000e0000 */
[----:B0-----:R-:W-:Y:S02]  /*0090*/  R2UR UR4, R3 ;  /* 0x00000000030472ca */ /* 0x001fe400000e0000 */
[----:B-1----:R-:W-:-:S11]  /*00a0*/  R2UR UR6, R2 ;  /* 0x00000000020672ca */ /* 0x002fd600000e0000 */
[----:B------:R-:W-:Y:S02]  /*00b0*/  USHF.R.S32.HI UR5, URZ, 0x1f, UR4 ;  /* 0x0000001f3f057899 */ /* 0x000fe40008011404 */
[----:B------:R-:W-:Y:S02]  /*00c0*/  ISETP.NE.OR P0, PT, RZ, UR4, !P0 ;  /* 0x00000004ff007c0c */ /* 0x000fe4000c705670 */
[----:B------:R-:W-:-:S04]  /*00d0*/  ULEA.HI UR5, UR5, UR4, URZ, 0x2 ;  /* 0x0000000405057291 */ /* 0x000fc8000f8f103f */
[----:B------:R-:W-:-:S04]  /*00e0*/  ULOP3.LUT UR5, UR5, 0xfffffffc, URZ, 0xc0, !UPT ;  /* 0xfffffffc05057892 */ /* 0x000fc8000f8ec03f */
[----:B------:R-:W-:-:S03]  /*00f0*/  UIADD3 UR8, UR4, -UR5, URZ ;  /* 0x8000000504087290 */ /* 0x000fc6000fffe03f */
[----:B------:R-:W-:Y:S09]  /*0100*/  @P0 BRA `(.L_x_1) ;  /* 0x0000000000200947 */ /* 0x000ff20003800000 */
[----:B------:R-:W-:Y:S02]  /*0110*/  ULDC.64 UR4, c[0x0][0x198] ;  /* 0x0000660000047ab9 */ /* 0x000fe40000000a00 */
[----:B------:R-:W-:Y:S02]  /*0120*/  UIADD3 UR10, UP0, UR4, 0xf0, URZ ;  /* 0x000000f0040a7890 */ /* 0x000fe4000ff1e03f */
[----:B------:R-:W-:Y:S02]  /*0130*/  UIADD3 UR4, UP1, UR4, 0x1f0, URZ ;  /* 0x000001f004047890 */ /* 0x000fe4000ff3e03f */
[----:B------:R-:W-:Y:S02]  /*0140*/  UIADD3.X UR11, URZ, UR5, URZ, UP0, !UPT ;  /* 0x000000053f0b7290 */ /* 0x000fe400087fe43f */
[----:B------:R-:W-:-:S07]  /*0150*/  UIADD3.X UR5, URZ, UR5, URZ, UP1, !UPT ;  /* 0x000000053f057290 */ /* 0x000fce0008ffe43f */
[----:B------:R0:W-:Y:S02]  /*0160*/  UTMACCTL.PF [UR10] ;  /* 0x000000000a0079b9 */ /* 0x0001e40008040000 */
[----:B------:R0:W-:Y:S02]  /*0170*/  UTMACCTL.PF [UR4] ;  /* 0x00000000040079b9 */ /* 0x0001e40008040000 */
[----:B0-----:R-:W-:Y:S01]  /*0180*/  NOP ;  /* 0x0000000000007918 */ /* 0x001fe20000000000 */
.L_x_1:
[----:B------:R-:W-:Y:S05]  /*0190*/  BSYNC B0 ;  /* 0x0000000000007941 */ /* 0x000fea0003800000 */
.L_x_0:
[----:B------:R-:W0:Y:S01]  /*01a0*/  SHFL.IDX PT, R2, R0, RZ, 0x1f ;  /* 0x00001fff00027589 */ /* 0x000e2200000e0000 */
[----:B------:R-:W-:Y:S01]  /*01b0*/  UISETP.NE.AND UP0, UPT, UR8, 0x3, UPT ;  /* 0x000000030800788c */ /* 0x000fe2000bf05270 */
[----:B------:R-:W-:Y:S01]  /*01c0*/  ISETP.NE.AND P1, PT, RZ, UR6, PT ;  /* 0x00000006ff007c0c */ /* 0x000fe2000bf25270 */
[----:B------:R-:W-:Y:S02]  /*01d0*/  UIADD3 UR10, UR6, -0x1, URZ ;  /* 0xffffffff060a7890 */ /* 0x000fe4000fffe03f */
[----:B------:R-:W-:Y:S02]  /*01e0*/  UISETP.EQ.OR UP0, UPT, UR8, URZ, !UP0 ;  /* 0x0000003f0800728c */ /* 0x000fe4000c702670 */
[----:B------:R-:W-:Y:S02]  /*01f0*/  UISETP.GE.U32.AND UP1, UPT, UR10, 0x2, UPT ;  /* 0x000000020a00788c */ /* 0x000fe4000bf26070 */
[----:B------:R-:W-:-:S04]  /*0200*/  UISETP.EQ.AND UP0, UPT, UR6, URZ, UP0 ;  /* 0x0000003f0600728c */ /* 0x000fc80008702270 */
[----:B------:R-:W-:-:S04]  /*0210*/  USEL UR13, URZ, 0x1, !UP0 ;  /* 0x000000013f0d7887 */ /* 0x000fc8000c000000 */
[----:B------:R-:W-:Y:S01]  /*0220*/  USEL UR13, UR13, 0x2, UP1 ;  /* 0x000000020d0d7887 */ /* 0x000fe20008800000 */
[----:B0-----:R-:W-:-:S13]  /*0230*/  ISETP.NE.AND P0, PT, R2, RZ, PT ;  /* 0x000000ff0200720c */ /* 0x001fda0003f05270 */
[----:B------:R-:W-:Y:S05]  /*0240*/  @P0 BRA `(.L_x_2) ;  /* 0x0000000000600947 */ /* 0x000fea0003800000 */
[----:B------:R-:W0:Y:S01]  /*0250*/  S2UR UR9, SR_CgaCtaId ;  /* 0x00000000000979c3 */ /* 0x000e220000008800 */
[----:B------:R-:W-:Y:S01]  /*0260*/  UMOV UR4, 0x400 ;  /* 0x0000040000047882 */ /* 0x000fe20000000000 */
[----:B------:R-:W-:Y:S01]  /*0270*/  UMOV UR5, 0x1 ;  /* 0x0000000100057882 */ /* 0x000fe20000000000 */
[----:B------:R-:W-:Y:S01]  /*0280*/  UMOV UR6, 0x100 ;  /* 0x0000010000067882 */ /* 0x000fe20000000000 */
[----:B------:R-:W-:Y:S01]  /*0290*/  ELECT P0, URZ, PT ;  /* 0x00000000003f782f */ /* 0x000fe20003800000 */
[----:B------:R-:W-:-:S04]  /*02a0*/  UIADD3 UR6, -UR6, 0x100000, URZ ;  /* 0x0010000006067890 */ /* 0x000fc8000fffe13f */
[----:B------:R-:W-:Y:S02]  /*02b0*/  USHF.L.U32 UR7, UR6, 0xb, URZ ;  /* 0x0000000b06077899 */ /* 0x000fe4000800063f */
[----:B------:R-:W-:Y:S02]  /*02c0*/  USHF.L.U32 UR6, UR6, 0x1, URZ ;  /* 0x0000000106067899 */ /* 0x000fe4000800063f */
[----:B0-----:R-:W-:Y:S02]  /*02d0*/  ULEA UR9, UR9, UR4, 0x18 ;  /* 0x0000000409097291 */ /* 0x001fe4000f8ec03f */
[----:B------:R-:W-:-:S04]  /*02e0*/  UIADD3 UR4, -UR5, 0x100000, URZ ;  /* 0x0010000005047890 */ /* 0x000fc8000fffe13f */
[----:B------:R-:W-:Y:S02]  /*02f0*/  USHF.L.U32 UR5, UR4, 0xb, URZ ;  /* 0x0000000b04057899 */ /* 0x000fe4000800063f */
[----:B------:R-:W-:Y:S01]  /*0300*/  USHF.L.U32 UR4, UR4, 0x1, URZ ;  /* 0x0000000104047899 */ /* 0x000fe2000800063f */
[----:B------:R-:W0:Y:S11]  /*0310*/  FENCE.VIEW.ASYNC.S ;  /* 0x00000000000073c6 */ /* 0x000e360000000000 */
[----:B0-----:R0:W1:Y:S01]  /*0320*/  SYNCS.EXCH.64 URZ, [UR9], UR4 ;  /* 0x00000004093f75b2 */ /* 0x0010620008000100 */
[----:B------:R0:W2:Y:S01]  /*0330*/  SYNCS.EXCH.64 URZ, [UR9+0x28], UR6 ;  /* 0x00002806093f75b2 */ /* 0x0000a20008000100 */
[----:B------:R0:W3:Y:S01]  /*0340*/  SYNCS.EXCH.64 URZ, [UR9+0x8], UR4 ;  /* 0x00000804093f75b2 */ /* 0x0000e20008000100 */
[----:B------:R0:W4:Y:S01]  /*0350*/  SYNCS.EXCH.64 URZ, [UR9+0x30], UR6 ;  /* 0x00003006093f75b2 */ /* 0x0001220008000100 */
[----:B------:R0:W0:Y:S01]  /*0360*/  SYNCS.EXCH.64 URZ, [UR9+0x10], UR4 ;  /* 0x00001004093f75b2 */ /* 0x0000220008000100 */
[----:B------:R0:W0:Y:S01]  /*0370*/  SYNCS.EXCH.64 URZ, [UR9+0x38], UR6 ;  /* 0x00003806093f75b2 */ /* 0x0000220008000100 */
[----:B------:R0:W0:Y:S01]  /*0380*/  SYNCS.EXCH.64 URZ, [UR9+0x18], UR4 ;  /* 0x00001804093f75b2 */ /* 0x0000220008000100 */
[----:B------:R0:W0:Y:S01]  /*0390*/  SYNCS.EXCH.64 URZ, [UR9+0x40], UR6 ;  /* 0x00004006093f75b2 */ /* 0x0000220008000100 */
[----:B------:R0:W0:Y:S01]  /*03a0*/  SYNCS.EXCH.64 URZ, [UR9+0x20], UR4 ;  /* 0x00002004093f75b2 */ /* 0x0000220008000100 */
[----:B------:R0:W0:Y:S01]  /*03b0*/  SYNCS.EXCH.64 URZ, [UR9+0x48], UR6 ;  /* 0x00004806093f75b2 */ /* 0x0000220008000100 */
[----:B------:R-:W-:Y:S01]  /*03c0*/  NOP ;  /* 0x0000000000007918 */ /* 0x000fe20000000000 */
.L_x_2:
[----:B------:R-:W5:Y:S01]  /*03d0*/  LDC R2, c[0x0][0x65c] ;  /* 0x00019700ff027b82 */ /* 0x000f620000000800 */
[----:B------:R-:W1:Y:S01]  /*03e0*/  SHFL.IDX PT, R0, R0, RZ, 0x1f ;  /* 0x00001fff00007589 */ /* 0x000e6200000e0000 */
[----:B------:R-:W-:Y:S01]  /*03f0*/  ELECT P0, URZ, PT ;  /* 0x00000000003f782f */ /* 0x000fe20003800000 */
[----:B------:R-:W-:Y:S01]  /*0400*/  IMAD.MOV.U32 R3, RZ, RZ, RZ ;  /* 0x000000ffff037224 */ /* 0x000fe200078e00ff */
[----:B0-----:R-:W-:Y:S01]  /*0410*/  UMOV UR4, 0x20 ;  /* 0x0000002000047882 */ /* 0x001fe20000000000 */
[----:B------:R-:W0:Y:S01]  /*0420*/  S2R R11, SR_CTAID.Y ;  /* 0x00000000000b7919 */ /* 0x000e220000002600 */
[----:B------:R-:W-:Y:S01]  /*0430*/  NOP ;  /* 0x0000000000007918 */ /* 0x000fe20000000000 */
[----:B------:R-:W-:Y:S01]  /*0440*/  NOP ;  /* 0x0000000000007918 */ /* 0x000fe20000000000 */
[----:B-----5:R-:W-:Y:S02]  /*0450*/  ISETP.NE.AND P4, PT, R2, 0x1, PT ;  /* 0x000000010200780c */ /* 0x020fe40003f85270 */
[----:B------:R-:W5:Y:S01]  /*0460*/  S2R R2, SR_CTAID.X ;  /* 0x0000000000027919 */ /* 0x000f620000002500 */
[----:B-1----:R-:W-:-:S10]  /*0470*/  ISETP.NE.OR P0, PT, R0, RZ, !P0 ;  /* 0x000000ff0000720c */ /* 0x002fd40004705670 */
[----:B------:R-:W5:Y:S01]  /*0480*/  @P4 LDC R7, c[0x0][0x10] ;  /* 0x00000400ff074b82 */ /* 0x000f620000000800 */
[----:B0-----:R-:W-:Y:S02]  /*0490*/  @P4 IMAD.MOV.U32 R4, RZ, RZ, R11 ;  /* 0x000000ffff044224 */ /* 0x001fe400078e000b */
[----:B------:R-:W-:Y:S01]  /*04a0*/  VOTEU.ALL UP0, P0 ;  /* 0x00000000003f7886 */ /* 0x000fe20000000000 */
[----:B------:R-:W-:Y:S01]  /*04b0*/  @P4 IMAD.MOV.U32 R5, RZ, RZ, RZ ;  /* 0x000000ffff054224 */ /* 0x000fe200078e00ff */
[----:B------:R-:W-:Y:S01]  /*04c0*/  VOTEU.ALL UP1, P0 ;  /* 0x00000000003f7886 */ /* 0x000fe20000020000 */
[----:B------:R-:W-:Y:S02]  /*04d0*/  @P4 IMAD.MOV.U32 R13, RZ, RZ, RZ ;  /* 0x000000ffff0d4224 */ /* 0x000fe400078e00ff */
[----:B------:R-:W0:Y:S01]  /*04e0*/  @!P4 LDC R9, c[0x0][0xc] ;  /* 0x00000300ff09cb82 */ /* 0x000e220000000800 */
[----:B------:R-:W-:Y:S01]  /*04f0*/  @!UP0 UMOV UR6, 0x400 ;  /* 0x0000040000068882 */ /* 0x000fe20000000000 */
[----:B------:R-:W-:-:S04]  /*0500*/  @!UP0 UIADD3 UR4, -UR4, 0x100000, URZ ;  /* 0x0010000004048890 */ /* 0x000fc8000fffe13f */
[----:B------:R-:W-:Y:S02]  /*0510*/  @!UP0 USHF.L.U32 UR5, UR4, 0xb, URZ ;  /* 0x0000000b04058899 */ /* 0x000fe4000800063f */
[----:B------:R-:W-:Y:S01]  /*0520*/  @!UP0 USHF.L.U32 UR4, UR4, 0x1, URZ ;  /* 0x0000000104048899 */ /* 0x000fe2000800063f */
[----:B------:R-:W1:Y:S01]  /*0530*/  @!UP0 S2UR UR7, SR_CgaCtaId ;  /* 0x00000000000789c3 */ /* 0x000e620000008800 */
[----:B-----5:R-:W-:-:S04]  /*0540*/  @P4 IMAD.WIDE.U32 R6, R2, R7, R4 ;  /* 0x0000000702064225 */ /* 0x020fc800078e0004 */
[----:B------:R-:W-:Y:S02]  /*0550*/  @P4 IMAD.MOV.U32 R10, RZ, RZ, R6 ;  /* 0x000000ffff0a4224 */ /* 0x000fe400078e0006 */
[----:B------:R-:W-:Y:S02]  /*0560*/  @P4 IMAD.IADD R14, R7, 0x1, R13 ;  /* 0x00000001070e4824 */ /* 0x000fe400078e020d */
[----:B0-----:R-:W-:-:S04]  /*0570*/  @!P4 IMAD.WIDE.U32 R4, R9, R11, R2 ;  /* 0x0000000b0904c225 */ /* 0x001fc800078e0002 */
[----:B------:R-:W-:Y:S02]  /*0580*/  @!P4 IMAD.MOV.U32 R10, RZ, RZ, R4 ;  /* 0x000000ffff0ac224 */ /* 0x000fe400078e0004 */
[----:B------:R-:W-:Y:S01]  /*0590*/  @!P4 IMAD.MOV.U32 R14, RZ, RZ, R5 ;  /* 0x000000ffff0ec224 */ /* 0x000fe200078e0005 */
[----:B-1----:R-:W-:Y:S02]  /*05a0*/  @!UP0 ULEA UR6, UR7, UR6, 0x18 ;  /* 0x0000000607068291 */ /* 0x002fe4000f8ec03f */
[----:B------:R0:W-:Y:S01]  /*05b0*/  STL [R1+0x45c], R10 ;  /* 0x00045c0a01007387 */ /* 0x0001e20000100800 */
[----:B------:R-:W-:-:S03]  /*05c0*/  VOTEU.ALL UP0, P0 ;  /* 0x00000000003f7886 */ /* 0x000fc60000000000 */
[----:B------:R0:W-:Y:S04]  /*05d0*/  STL [R1+0x458], R14 ;  /* 0x0004580e01007387 */ /* 0x0001e80000100800 */
[----:B------:R-:W1:Y:S02]  /*05e0*/  FENCE.VIEW.ASYNC.S ;  /* 0x00000000000073c6 */ /* 0x000e640000000000 */
[----:B-1----:R0:W2:Y:S01]  /*05f0*/  @!UP0 SYNCS.EXCH.64 URZ, [UR6+0x60], UR4 ;  /* 0x00006004063f85b2 */ /* 0x0020a20008000100 */
[----:B------:R0:W2:Y:S01]  /*0600*/  @!UP1 SYNCS.EXCH.64 URZ, [UR6+0x68], UR4 ;  /* 0x00006804063f95b2 */ /* 0x0000a20008000100 */
[----:B------:R-:W-:Y:S01]  /*0610*/  NOP ;  /* 0x0000000000007918 */ /* 0x000fe20000000000 */
[----:B--234-:R-:W-:Y:S06]  /*0620*/  BAR.SYNC.DEFER_BLOCKING 0x0 ;  /* 0x0000000000007b1d */ /* 0x01cfec0000010000 */
[----:B0-----:R-:W-:Y:S05]  /*0630*/  @!P1 BRA `(.L_x_3) ;  /* 0x0000021400609947 */ /* 0x001fea0003800000 */
[----:B------:R-:W-:-:S06]  /*0640*/  UISETP.GT.U32.AND UP0, UPT, UR10, 0x1, UPT ;  /* 0x000000010a00788c */ /* 0x000fcc000bf04070 */
[----:B------:R-:W-:-:S13]  /*0650*/  PLOP3.LUT P0, PT, PT, PT, UP0, 0x80, 0x0 ;  /* 0x000000000000781c */ /* 0x000fda0003f0f008 */
[----:B------:R-:W-:Y:S05]  /*0660*/  @P0 EXIT ;  /* 0x000000000000094d */ /* 0x000fea0003800000 */
[----:B------:R-:W-:Y:S01]  /*0670*/  IMAD.MOV.U32 R5, RZ, RZ, -0x1 ;  /* 0xffffffffff057424 */ /* 0x000fe200078e00ff */
[----:B------:R-:W-:Y:S01]  /*0680*/  ULDC.64 UR4, c[0x0][0x650] ;  /* 0x0001940000047ab9 */ /* 0x000fe20000000a00 */
[----:B------:R-:W-:Y:S01]  /*0690*/  IMAD.MOV.U32 R4, RZ, RZ, -0x1 ;  /* 0xffffffffff047424 */ /* 0x000fe200078e00ff */
[----:B------:R-:W-:Y:S01]  /*06a0*/  ISETP.GE.U32.AND P0, PT, R10, UR4, PT ;  /* 0x000000040a007c0c */ /* 0x000fe2000bf06070 */
[----:B------:R-:W-:Y:S01]  /*06b0*/  UMOV UR10, 0xffffffff ;  /* 0xffffffff000a7882 */ /* 0x000fe20000000000 */
[----:B------:R0:W-:Y:S01]  /*06c0*/  STL [R1+0x464], R5 ;  /* 0x0004640501007387 */ /* 0x0001e20000100800 */
[----:B------:R-:W-:Y:S02]  /*06d0*/  PRMT R0, RZ, 0x7610, R0 ;  /* 0x00007610ff007816 */ /* 0x000fe40000000000 */
[----:B------:R-:W-:Y:S01]  /*06e0*/  ISETP.GE.U32.AND.EX P0, PT, R14, UR5, PT, P0 ;  /* 0x000000050e007c0c */ /* 0x000fe2000bf06100 */
[----:B------:R0:W-:-:S12]  /*06f0*/  STL [R1+0x460], R4 ;  /* 0x0004600401007387 */ /* 0x0001d80000100800 */
[----:B0-----:R-:W-:Y:S05]  /*0700*/  @P0 BRA `(.L_x_4) ;  /* 0x00000004006c0947 */ /* 0x001fea0003800000 */
[----:B------:R-:W-:Y:S01]  /*0710*/  ULDC.64 UR14, c[0x0][0x628] ;  /* 0x00018a00000e7ab9 */ /* 0x000fe20000000a00 */
[----:B------:R-:W0:Y:S01]  /*0720*/  LDC.64 R12, c[0x0][0x620] ;  /* 0x00018800ff0c7b82 */ /* 0x000e220000000a00 */
[----:B------:R-:W-:Y:S01]  /*0730*/  ISETP.NE.U32.AND P0, PT, RZ, UR14, PT ;  /* 0x0000000eff007c0c */ /* 0x000fe2000bf05070 */
[----:B------:R-:W-:Y:S01]  /*0740*/  ULDC UR11, c[0x0][0x630] ;  /* 0x00018c00000b7ab9 */ /* 0x000fe20000000800 */
[----:B------:R-:W-:Y:S02]  /*0750*/  R2UR UR4, R10 ;  /* 0x000000000a0472ca */ /* 0x000fe400000e0000 */
[----:B------:R-:W-:Y:S02]  /*0760*/  ISETP.NE.AND.EX P0, PT, RZ, UR15, PT, P0 ;  /* 0x0000000fff007c0c */ /* 0x000fe4000bf05300 */
[----:B------:R-:W-:-:S11]  /*0770*/  R2UR UR5, R14 ;  /* 0x000000000e0572ca */ /* 0x000fd600000e0000 */
[----:B------:R-:W-:Y:S05]  /*0780*/  @!P0 BRA `(.L_x_5) ;  /* 0x0000000000308947 */ /* 0x000fea0003800000 */
[----:B------:R-:W-:Y:S01]  /*0790*/  R2UR UR4, R10 ;  /* 0x000000000a0472ca */ /* 0x000fe200000e0000 */
[----:B------:R-:W-:Y:S01]  /*07a0*/  ULDC UR8, c[0x0][0x634] ;  /* 0x00018d0000087ab9 */ /* 0x000fe20000000800 */
[----:B------:R-:W-:-:S11]  /*07b0*/  R2UR UR10, R14 ;  /* 0x000000000e0a72ca */ /* 0x000fd600000e0000 */
[----:B------:R-:W-:-:S04]  /*07c0*/  UIADD3 UR8, UP0, UR4, UR8, URZ ;  /* 0x0000000804087290 */ /* 0x000fc8000ff1e03f */
[----:B------:R-:W-:-:S04]  /*07d0*/  UIADD3.X UR10, URZ, UR10, URZ, UP0, !UPT ;  /* 0x0000000a3f0a7290 */ /* 0x000fc800087fe43f */
[----:B------:R-:W-:-:S04]  /*07e0*/  UIMAD.WIDE.U32 UR4, UR10, UR14, URZ ;  /* 0x0000000e0a0472a5 */ /* 0x000fc8000f8e003f */
[----:B------:R-:W-:Y:S02]  /*07f0*/  UIMAD.WIDE.U32 UR6, UP0, UR8, UR15, UR4 ;  /* 0x0000000f080672a5 */ /* 0x000fe4000f800004 */
[----:B------:R-:W-:Y:S02]  /*0800*/  UIMAD.WIDE.U32 UR4, UR8, UR14, URZ ;  /* 0x0000000e080472a5 */ /* 0x000fe4000f8e003f */
[----:B------:R-:W-:Y:S02]  /*0810*/  UIADD3.X UR9, URZ, URZ, URZ, UP0, !UPT ;  /* 0x0000003f3f097290 */ /* 0x000fe400087fe43f */
[----:B------:R-:W-:Y:S01]  /*0820*/  UIADD3 URZ, UP0, UR5, UR6, URZ ;  /* 0x00000006053f7290 */ /* 0x000fe2000ff1e03f */
[----:B------:R-:W-:-:S03]  /*0830*/  UMOV UR8, UR7 ;  /* 0x0000000700087c82 */ /* 0x000fc60008000000 */
[----:B------:R-:W-:-:S12]  /*0840*/  UIMAD.WIDE.U32.X UR4, UR10, UR15, UR8, UP0 ;  /* 0x0000000f0a0472a5 */ /* 0x000fd800080e0408 */
.L_x_5:
[----:B------:R-:W-:Y:S01]  /*0850*/  USHF.R.U64 UR10, UR4, UR11, UR5 ;  /* 0x0000000b040a7299 */ /* 0x000fe20008001205 */
[----:B------:R-:W1:Y:S01]  /*0860*/  LDC R8, c[0x0][0x618] ;  /* 0x00018600ff087b82 */ /* 0x000e620000000800 */
[----:B------:R-:W-:Y:S01]  /*0870*/  USHF.R.U32.HI UR4, URZ, UR11, UR5 ;  /* 0x0000000b3f047299 */ /* 0x000fe20008011605 */
[----:B------:R-:W-:Y:S01]  /*0880*/  I2FP.F32.U32 R0, R2 ;  /* 0x0000000200007245 */ /* 0x000fe20000201000 */
[----:B------:R-:W-:Y:S01]  /*0890*/  IMAD.MOV.U32 R4, RZ, RZ, R10 ;  /* 0x000000ffff047224 */ /* 0x000fe200078e000a */
[----:B------:R-:W-:Y:S01]  /*08a0*/  ULDC UR5, c[0x0][0x150] ;  /* 0x0000540000057ab9 */ /* 0x000fe20000000800 */
[----:B------:R-:W-:Y:S01]  /*08b0*/  IADD3 R7, P0, RZ, -UR10, RZ ;  /* 0x8000000aff077c10 */ /* 0x000fe2000ff1e0ff */
[----:B------:R-:W-:Y:S02]  /*08c0*/  IMAD.MOV.U32 R5, RZ, RZ, R14 ;  /* 0x000000ffff057224 */ /* 0x000fe400078e000e */
[----:B------:R-:W-:Y:S01]  /*08d0*/  FMUL R0, R0, UR5 ;  /* 0x0000000500007c20 */ /* 0x000fe20008400000 */
[----:B------:R-:W2:Y:S01]  /*08e0*/  LDC.64 R20, c[0x0][0x640] ;  /* 0x00019000ff147b82 */ /* 0x000ea20000000a00 */
[----:B------:R-:W-:Y:S01]  /*08f0*/  IMAD.X R9, RZ, RZ, ~UR4, P0 ;  /* 0x80000004ff097e24 */ /* 0x000fe200080e06ff */
[----:B------:R-:W-:Y:S01]  /*0900*/  ULDC UR4, c[0x0][0x154] ;  /* 0x0000550000047ab9 */ /* 0x000fe20000000800 */
[----:B0-----:R-:W-:-:S02]  /*0910*/  IMAD.WIDE.U32 R4, R7, R12, R4 ;  /* 0x0000000c07047225 */ /* 0x001fc400078e0004 */
[----:B------:R-:W0:Y:S03]  /*0920*/  F2I.U32.TRUNC.NTZ R0, R0 ;  /* 0x0000000000007305 */ /* 0x000e26000020f000 */
[----:B------:R-:W3:Y:S01]  /*0930*/  LDC R3, c[0x0][0x144] ;  /* 0x00005100ff037b82 */ /* 0x000ee20000000800 */
[----:B------:R-:W-:-:S04]  /*0940*/  IMAD R6, R9, R12, RZ ;  /* 0x0000000c09067224 */ /* 0x000fc800078e02ff */
[----:B------:R-:W-:-:S03]  /*0950*/  IMAD R7, R7, R13, R6 ;  /* 0x0000000d07077224 */ /* 0x000fc600078e0206 */
[----:B------:R-:W4:Y:S01]  /*0960*/  LDC R10, c[0x0][0x608] ;  /* 0x00018200ff0a7b82 */ /* 0x000f220000000800 */
[----:B------:R-:W-:Y:S02]  /*0970*/  IMAD.IADD R5, R5, 0x1, R7 ;  /* 0x0000000105057824 */ /* 0x000fe400078e0207 */
[----:B------:R-:W-:Y:S02]  /*0980*/  IMAD.MOV.U32 R7, RZ, RZ, -0x1 ;  /* 0xffffffffff077424 */ /* 0x000fe400078e00ff */
[----:B0-----:R-:W-:Y:S01]  /*0990*/  IMAD.MOV R6, RZ, RZ, -R0 ;  /* 0x000000ffff067224 */ /* 0x001fe200078e0a00 */
[----:B-1----:R-:W-:Y:S02]  /*09a0*/  SHF.R.U64 R14, R4, R8, R5 ;  /* 0x00000008040e7219 */ /* 0x002fe40000001205 */
[----:B------:R-:W0:Y:S01]  /*09b0*/  LDC R18, c[0x0][0x658] ;  /* 0x00019600ff127b82 */ /* 0x000e220000000800 */
[----:B------:R-:W-:Y:S02]  /*09c0*/  I2FP.F32.U32 R4, R11 ;  /* 0x0000000b00047245 */ /* 0x000fe40000201000 */
[----:B--2---:R-:W-:-:S02]  /*09d0*/  ISETP.NE.U32.AND P0, PT, R20, RZ, PT ;  /* 0x000000ff1400720c */ /* 0x004fc40003f05070 */
[----:B------:R-:W-:Y:S01]  /*09e0*/  SHF.R.U32.HI R5, RZ, R8, R5 ;  /* 0x00000008ff057219 */ /* 0x000fe20000011605 */
[----:B------:R-:W-:Y:S01]  /*09f0*/  FMUL R4, R4, UR4 ;  /* 0x0000000404047c20 */ /* 0x000fe20008400000 */
[----:B------:R-:W-:Y:S01]  /*0a00*/  ISETP.NE.AND.EX P0, PT, R21, RZ, PT, P0 ;  /* 0x000000ff1500720c */ /* 0x000fe20003f05300 */
[----:B------:R-:W1:Y:S01]  /*0a10*/  LDC R12, c[0x0][0x148] ;  /* 0x00005200ff0c7b82 */ /* 0x000e620000000800 */
[----:B---3--:R-:W-:-:S07]  /*0a20*/  IMAD R0, R3, R6, R2 ;  /* 0x0000000603007224 */ /* 0x008fce00078e0202 */
[----:B------:R-:W2:Y:S01]  /*0a30*/  LDC R16, c[0x0][0x600] ;  /* 0x00018000ff107b82 */ /* 0x000ea20000000800 */
[-CC-:B----4-:R-:W-:Y:S02]  /*0a40*/  SHF.R.U64 R22, R14, R10.reuse, R5.reuse ;  /* 0x0000000a0e167219 */ /* 0x190fe40000001205 */
[----:B------:R-:W-:Y:S01]  /*0a50*/  SHF.R.U32.HI R3, RZ, R10, R5 ;  /* 0x0000000aff037219 */ /* 0x000fe20000011605 */
[----:B------:R-:W-:Y:S01]  /*0a60*/  IMAD.MOV.U32 R5, RZ, RZ, 0x1 ;  /* 0x00000001ff057424 */ /* 0x000fe200078e00ff */
[----:B------:R3:W4:Y:S03]  /*0a70*/  F2I.U32.TRUNC.NTZ R10, R4 ;  /* 0x00000004000a7305 */ /* 0x000726000020f000 */
[----:B------:R-:W1:Y:S01]  /*0a80*/  LDC R15, c[0x0][0x648] ;  /* 0x00019200ff0f7b82 */ /* 0x000e620000000800 */
[-C--:B0-----:R-:W-:Y:S02]  /*0a90*/  SHF.L.U32 R2, R7, R18.reuse, RZ ;  /* 0x0000001207027219 */ /* 0x081fe400000006ff */
[----:B------:R-:W-:-:S02]  /*0aa0*/  SHF.R.U64 R24, R22, R18, R3 ;  /* 0x0000001216187219 */ /* 0x000fc40000001203 */
[----:B------:R-:W-:Y:S02]  /*0ab0*/  LOP3.LUT R9, RZ, R2, RZ, 0x33, !PT ;  /* 0x00000002ff097212 */ /* 0x000fe400078e33ff */
[-C--:B------:R-:W-:Y:S01]  /*0ac0*/  SHF.R.U32.HI R3, RZ, R18.reuse, R3 ;  /* 0x00000012ff037219 */ /* 0x080fe20000011603 */
[----:B------:R-:W0:Y:S01]  /*0ad0*/  LDC R17, c[0x0][0x638] ;  /* 0x00018e00ff117b82 */ /* 0x000e220000000800 */
[----:B------:R-:W-:Y:S01]  /*0ae0*/  SHF.L.U32 R8, R5, R18, RZ ;  /* 0x0000001205087219 */ /* 0x000fe200000006ff */
[----:B------:R-:W-:-:S06]  /*0af0*/  IMAD.MOV.U32 R2, RZ, RZ, R24 ;  /* 0x000000ffff027224 */ /* 0x000fcc00078e0018 */
[----:B------:R-:W0:Y:S01]  /*0b00*/  LDC R19, c[0x0][0x610] ;  /* 0x00018400ff137b82 */ /* 0x000e220000000800 */
[----:B---34-:R-:W-:Y:S05]  /*0b10*/  @!P0 BRA `(.L_x_6) ;  /* 0x0000000000288947 */ /* 0x018fea0003800000 */
[----:B------:R-:W3:Y:S02]  /*0b20*/  LDC R7, c[0x0][0x64c] ;  /* 0x00019300ff077b82 */ /* 0x000ee40000000800 */
[----:B---3--:R-:W-:-:S05]  /*0b30*/  IADD3 R7, P0, R24, R7, RZ ;  /* 0x0000000718077210 */ /* 0x008fca0007f1e0ff */
[----:B------:R-:W-:-:S04]  /*0b40*/  IMAD.X R13, RZ, RZ, R3, P0 ;  /* 0x000000ffff0d7224 */ /* 0x000fc800000e0603 */
[----:B------:R-:W-:-:S04]  /*0b50*/  IMAD.WIDE.U32 R2, R13, R20, RZ ;  /* 0x000000140d027225 */ /* 0x000fc800078e00ff */
[----:B------:R-:W-:-:S04]  /*0b60*/  IMAD.WIDE.U32 R4, P0, R7, R21, R2 ;  /* 0x0000001507047225 */ /* 0x000fc80007800002 */
[----:B------:R-:W-:-:S04]  /*0b70*/  IMAD.WIDE.U32 R2, R7, R20, RZ ;  /* 0x0000001407027225 */ /* 0x000fc800078e00ff */
[----:B------:R-:W-:Y:S01]  /*0b80*/  IMAD.X R7, RZ, RZ, RZ, P0 ;  /* 0x000000ffff077224 */ /* 0x000fe200000e06ff */
[----:B------:R-:W-:Y:S01]  /*0b90*/  IADD3 RZ, P0, R3, R4, RZ ;  /* 0x0000000403ff7210 */ /* 0x000fe20007f1e0ff */
[----:B------:R-:W-:-:S04]  /*0ba0*/  IMAD.MOV.U32 R6, RZ, RZ, R5 ;  /* 0x000000ffff067224 */ /* 0x000fc800078e0005 */
[----:B------:R-:W-:-:S08]  /*0bb0*/  IMAD.WIDE.U32.X R2, R13, R21, R6, P0 ;  /* 0x000000150d027225 */ /* 0x000fd000000e0406 */
.L_x_6:
[----:B-1----:R-:W-:Y:S01]  /*0bc0*/  SHF.R.U64 R2, R2, R15, R3 ;  /* 0x0000000f02027219 */ /* 0x002fe20000001203 */
[----:B--2---:R-:W-:Y:S01]  /*0bd0*/  VIADD R3, R16, 0xffffffff ;  /* 0xffffffff10037836 */ /* 0x004fe20000000000 */
[----:B------:R-:W-:Y:S01]  /*0be0*/  LOP3.LUT R9, R22, R9, RZ, 0xc0, !PT ;  /* 0x0000000916097212 */ /* 0x000fe200078ec0ff */
[----:B------:R-:W-:Y:S02]  /*0bf0*/  IMAD.MOV R10, RZ, RZ, -R10 ;  /* 0x000000ffff0a7224 */ /* 0x000fe400078e0a0a */
[----:B------:R-:W-:Y:S01]  /*0c00*/  IMAD.MOV R4, RZ, RZ, -R2 ;  /* 0x000000ffff047224 */ /* 0x000fe200078e0a02 */
[----:B------:R-:W-:Y:S01]  /*0c10*/  LOP3.LUT R14, R14, R3, RZ, 0xc0, !PT ;  /* 0x000000030e0e7212 */ /* 0x000fe200078ec0ff */
[----:B------:R-:W-:Y:S02]  /*0c20*/  @P4 IMAD R0, R12, R10, R11 ;  /* 0x0000000a0c004224 */ /* 0x000fe400078e020b */
[----:B------:R-:W-:Y:S02]  /*0c30*/  IMAD R9, R8, R2, R9 ;  /* 0x0000000208097224 */ /* 0x000fe400078e0209 */
[----:B0-----:R-:W-:-:S02]  /*0c40*/  IMAD R3, R4, R17, R24 ;  /* 0x0000001104037224 */ /* 0x001fc400078e0218 */
[----:B------:R-:W-:Y:S02]  /*0c50*/  IMAD R2, R9, R19, R0 ;  /* 0x0000001309027224 */ /* 0x000fe400078e0200 */
[----:B------:R-:W-:Y:S02]  /*0c60*/  IMAD R3, R3, R16, R14 ;  /* 0x0000001003037224 */ /* 0x000fe400078e020e */
[----:B------:R-:W-:-:S03]  /*0c70*/  IMAD.MOV.U32 R0, RZ, RZ, 0x1 ;  /* 0x00000001ff007424 */ /* 0x000fc600078e00ff */
[----:B------:R-:W-:Y:S02]  /*0c80*/  SEL R4, R3, R2, !P4 ;  /* 0x0000000203047207 */ /* 0x000fe40006000000 */
[----:B------:R-:W-:-:S03]  /*0c90*/  SEL R2, R2, R3, !P4 ;  /* 0x0000000302027207 */ /* 0x000fc60006000000 */
[----:B------:R0:W-:Y:S04]  /*0ca0*/  STL [R1+0x460], R4 ;  /* 0x0004600401007387 */ /* 0x0001e80000100800 */
[----:B------:R0:W-:Y:S02]  /*0cb0*/  STL [R1+0x464], R2 ;  /* 0x0004640201007387 */ /* 0x0001e40000100800 */
.L_x_4:
[----:B------:R-:W-:-:S08]  /*0cc0*/  NOP ;  /* 0x0000000000007918 */ /* 0x000fd00000000000 */
[----:B------:R-:W1:Y:S02]  /*0cd0*/  USETMAXREG.TRY_ALLOC.CTAPOOL UP0, 0xf0 ;  /* 0x000000f0000079c8 */ /* 0x000e640008000600 */
[----:B-1----:R-:W-:-:S13]  /*0ce0*/  PLOP3.LUT P0, PT, PT, PT, UP0, 0x80, 0x0 ;  /* 0x000000000000781c */ /* 0x002fda0003f0f008 */
[----:B------:R-:W-:Y:S05]  /*0cf0*/  @!P0 BRA `(.L_x_4) ;  /* 0xfffffffc00f08947 */ /* 0x000fea000383ffff */
[----:B------:R-:W-:Y:S01]  /*0d00*/  ULDC.64 UR4, c[0x0][0x598] ;  /* 0x0001660000047ab9 */ /* 0x000fe20000000a00 */
[----:B------:R-:W-:Y:S01]  /*0d10*/  ULDC.64 UR20, c[0x0][0x208] ;  /* 0x0000820000147ab9 */ /* 0x000fe20000000a00 */
[----:B------:R-:W-:-:S04]  /*0d20*/  ISETP.NE.U32.AND P0, PT, RZ, UR4, PT ;  /* 0x00000004ff007c0c */ /* 0x000fc8000bf05070 */
[----:B------:R-:W-:-:S13]  /*0d30*/  ISETP.NE.AND.EX P0, PT, RZ, UR5, PT, P0 ;  /* 0x00000005ff007c0c */ /* 0x000fda000bf05300 */
[----:B------:R-:W-:Y:S05]  /*0d40*/  @!P0 BRA `(.L_x_7) ;  /* 0x0000000000208947 */ /* 0x000fea0003800000 */
[----:B0-----:R-:W0:Y:S02]  /*0d50*/  LDC.64 R2, c[0x0][0x598] ;  /* 0x00016600ff027b82 */ /* 0x001e240000000a00 */
[----:B0-----:R-:W2:Y:S02]  /*0d60*/  LDG.E.64 R2, desc[UR20][R2.64] ;  /* 0x0000001402027981 */ /* 0x001ea4000c1e1b00 */
[----:B--2---:R-:W-:-:S04]  /*0d70*/  ISETP.NE.U32.AND P0, PT, R2, RZ, PT ;  /* 0x000000ff0200720c */ /* 0x004fc80003f05070 */
[----:B------:R-:W-:-:S13]  /*0d80*/  ISETP.NE.AND.EX P0, PT, R3, RZ, PT, P0 ;  /* 0x000000ff0300720c */ /* 0x000fda0003f05300 */
[----:B------:R-:W-:Y:S05]  /*0d90*/  @!P0 BRA `(.L_x_7) ;  /* 0x00000000000c8947 */ /* 0x000fea0003800000 */
[----:B------:R-:W2:Y:S02]  /*0da0*/  LD.E R2, desc[UR20][R2.64] ;  /* 0x0000001402027980 */ /* 0x000ea4000c101900 */
[----:B--2---:R-:W-:Y:S01]  /*0db0*/  R2UR UR22, R2 ;  /* 0x00000000021672ca */ /* 0x004fe200000e0000 */
[----:B------:R-:W-:-:S14]  /*0dc0*/  BRA `(.L_x_8) ;  /* 0x0000000000247947 */ /* 0x000fdc0003800000 */
.L_x_7:
[----:B------:R-:W-:Y:S02]  /*0dd0*/  ULDC.64 UR4, c[0x0][0x588] ;  /* 0x0001620000047ab9 */ /* 0x000fe40000000a00 */
[----:B------:R-:W-:-:S04]  /*0de0*/  ISETP.NE.U32.AND P0, PT, RZ, UR4, PT ;  /* 0x00000004ff007c0c */ /* 0x000fc8000bf05070 */
[----:B------:R-:W-:-:S13]  /*0df0*/  ISETP.NE.AND.EX P0, PT, RZ, UR5, PT, P0 ;  /* 0x00000005ff007c0c */ /* 0x000fda000bf05300 */
[----:B------:R-:W-:Y:S05]  /*0e00*/  @!P0 BRA `(.L_x_9) ;  /* 0x0000000000108947 */ /* 0x000fea0003800000 */
[----:B0-----:R-:W0:Y:S02]  /*0e10*/  LDC.64 R2, c[0x0][0x588] ;  /* 0x00016200ff027b82 */ /* 0x001e240000000a00 */
[----:B0-----:R-:W2:Y:S02]  /*0e20*/  LDG.E R2, desc[UR20][R2.64] ;  /* 0x0000001402027981 */ /* 0x001ea4000c1e1900 */
[----:B--2---:R-:W-:Y:S01]  /*0e30*/  R2UR UR22, R2 ;  /* 0x00000000021672ca */ /* 0x004fe200000e0000 */
[----:B------:R-:W-:-:S14]  /*0e40*/  BRA `(.L_x_8) ;  /* 0x0000000000047947 */ /* 0x000fdc0003800000 */
.L_x_9:
[----:B------:R-:W-:-:S05]  /*0e50*/  ULDC UR22, c[0x0][0x580] ;  /* 0x0001600000167ab9 */ /* 0x000fca0000000800 */
.L_x_8:
[----:B------:R-:W-:Y:S02]  /*0e60*/  ULDC.64 UR4, c[0x0][0x5a0] ;  /* 0x0001680000047ab9 */ /* 0x000fe40000000a00 */
        /* <DEDUP_REMOVED lines=11> */
.L_x_10:
        /* <DEDUP_REMOVED lines=8> */
.L_x_12:
[----:B------:R-:W-:-:S05]  /*0fa0*/  ULDC UR23, c[0x0][0x584] ;  /* 0x0001610000177ab9 */ /* 0x000fca0000000800 */
.L_x_11:
[----:B------:R-:W-:-:S13]  /*0fb0*/  LOP3.LUT P0, RZ, R0, 0xff, RZ, 0xc0, !PT ;  /* 0x000000ff00ff7812 */ /* 0x000fda000780c0ff */
[----:B------:R-:W-:Y:S05]  /*0fc0*/  @!P0 EXIT ;  /* 0x000000000000894d */ /* 0x000fea0003800000 */
[----:B------:R-:W-:Y:S01]  /*0fd0*/  ULDC UR4, c[0x0][0x28c] ;  /* 0x0000a30000047ab9 */ /* 0x000fe20000000800 */
[----:B------:R-:W-:Y:S02]  /*0fe0*/  ULOP3.LUT UR24, UR13, 0x1, URZ, 0xfc, !UPT ;  /* 0x000000010d187892 */ /* 0x000fe4000f8efc3f */
[----:B------:R-:W-:-:S04]  /*0ff0*/  UIADD3 UR4, UR4, 0x1f, URZ ;  /* 0x0000001f04047890 */ /* 0x000fc8000fffe03f */
[----:B------:R-:W-:-:S04]  /*1000*/  USHF.R.S32.HI UR5, URZ, 0x1f, UR4 ;  /* 0x0000001f3f057899 */ /* 0x000fc80008011404 */
[----:B------:R-:W-:-:S03]  /*1010*/  ULEA.HI UR5, UR5, UR4, URZ, 0x5 ;  /* 0x0000000405057291 */ /* 0x000fc6000f8f283f */
[----:B------:R-:W-:Y:S01]  /*1020*/  UMOV UR4, URZ ;  /* 0x0000003f00047c82 */ /* 0x000fe20008000000 */
[----:B------:R-:W-:-:S03]  /*1030*/  USHF.R.S32.HI UR9, URZ, 0x5, UR5 ;  /* 0x000000053f097899 */ /* 0x000fc60008011405 */
[----:B------:R-:W-:-:S09]  /*1040*/  UMOV UR5, URZ ;  /* 0x0000003f00057c82 */ /* 0x000fd20008000000 */
.L_x_549:
[----:B------:R-:W-:Y:S01]  /*1050*/  STL [R1+0x454], RZ ;  /* 0x000454ff01007387 */ /* 0x000fe20000100800 */
[----:B-1----:R-:W1:Y:S01]  /*1060*/  S2UR UR16, SR_CgaCtaId ;  /* 0x00000000001079c3 */ /* 0x002e620000008800 */
[----:B------:R-:W-:Y:S01]  /*1070*/  UMOV UR15, 0x400 ;  /* 0x00000400000f7882 */ /* 0x000fe20000000000 */
[----:B------:R-:W-:Y:S01]  /*1080*/  UMOV UR6, URZ ;  /* 0x0000003f00067c82 */ /* 0x000fe20008000000 */
[----:B------:R-:W-:Y:S01]  /*1090*/  STL [R1+0x450], RZ ;  /* 0x000450ff01007387 */ /* 0x000fe20000100800 */
[----:B------:R-:W-:Y:S01]  /*10a0*/  UMOV UR7, URZ ;  /* 0x0000003f00077c82 */ /* 0x000fe20008000000 */
[----:B------:R-:W-:Y:S01]  /*10b0*/  UMOV UR8, URZ ;  /* 0x0000003f00087c82 */ /* 0x000fe20008000000 */
[----:B------:R-:W-:Y:S01]  /*10c0*/  CS2R R236, SRZ ;  /* 0x0000000000ec7805 */ /* 0x000fe2000001ff00 */
[----:B------:R-:W-:Y:S01]  /*10d0*/  STL [R1+0x44c], RZ ;  /* 0x00044cff01007387 */ /* 0x000fe20000100800 */
[----:B0-----:R-:W0:Y:S01]  /*10e0*/  LDC R2, c[0x0][0x28c] ;  /* 0x0000a300ff027b82 */ /* 0x001e220000000800 */
[----:B------:R-:W-:-:S02]  /*10f0*/  CS2R R234, SRZ ;  /* 0x0000000000ea7805 */ /* 0x000fc4000001ff00 */
[----:B------:R-:W-:Y:S01]  /*1100*/  CS2R R232, SRZ ;  /* 0x0000000000e87805 */ /* 0x000fe2000001ff00 */
[----:B------:R-:W-:Y:S01]  /*1110*/  STL [R1+0x448], RZ ;  /* 0x000448ff01007387 */ /* 0x000fe20000100800 */
[----:B------:R-:W-:Y:S02]  /*1120*/  CS2R R230, SRZ ;  /* 0x0000000000e67805 */ /* 0x000fe4000001ff00 */
[----:B------:R-:W-:Y:S02]  /*1130*/  CS2R R228, SRZ ;  /* 0x0000000000e47805 */ /* 0x000fe4000001ff00 */
[----:B------:R-:W-:Y:S01]  /*1140*/  CS2R R226, SRZ ;  /* 0x0000000000e27805 */ /* 0x000fe2000001ff00 */
[----:B------:R-:W-:Y:S01]  /*1150*/  STL [R1+0x444], RZ ;  /* 0x000444ff01007387 */ /* 0x000fe20000100800 */
[----:B------:R-:W-:Y:S02]  /*1160*/  CS2R R224, SRZ ;  /* 0x0000000000e07805 */ /* 0x000fe4000001ff00 */
        /* <DEDUP_REMOVED lines=15> */
[----:B0-----:R-:W-:Y:S02]  /*1260*/  ISETP.GE.AND P0, PT, R2, 0x1, PT ;  /* 0x000000010200780c */ /* 0x001fe40003f06270 */
        /* <DEDUP_REMOVED lines=131> */
[----:B------:R-:W-:-:S03]  /*1aa0*/  CS2R R150, SRZ ;  /* 0x0000000000967805 */ /* 0x000fc6000001ff00 */
[----:B------:R-:W-:Y:S04]  /*1ab0*/  STL [R1+0x3ac], RZ ;  /* 0x0003acff01007387 */ /* 0x000fe80000100800 */
        /* <DEDUP_REMOVED lines=107> */
[----:B------:R-:W-:Y:S04]  /*2170*/  STL [R1], RZ ;  /* 0x000000ff01007387 */ /* 0x000fe80000100800 */
        /* <DEDUP_REMOVED lines=39> */
[----:B------:R-:W-:Y:S01]  /*23f0*/  STL [R1+0xa0], RZ ;  /* 0x0000a0ff01007387 */ /* 0x000fe20000100800 */
[----:B------:R-:W0:Y:S03]  /*2400*/  S2R R0, SR_TID.X ;  /* 0x0000000000007919 */ /* 0x000e260000002100 */
        /* <DEDUP_REMOVED lines=8> */
[----:B0-----:R-:W-:-:S03]  /*2490*/  LOP3.LUT R0, R0, 0x80, RZ, 0xc0, !PT ;  /* 0x0000008000007812 */ /* 0x001fc600078ec0ff */
[----:B------:R-:W-:Y:S01]  /*24a0*/  STL [R1+0xc4], RZ ;  /* 0x0000c4ff01007387 */ /* 0x000fe20000100800 */
[----:B------:R-:W-:-:S03]  /*24b0*/  SHF.R.U32.HI R0, RZ, 0x7, R0 ;  /* 0x00000007ff007819 */ /* 0x000fc60000011600 */
        /* <DEDUP_REMOVED lines=33> */
[----:B------:R-:W0:Y:S04]  /*26d0*/  SHFL.IDX PT, R0, R0, RZ, 0x1f ;  /* 0x00001fff00007589 */ /* 0x000e2800000e0000 */
[----:B--2---:R2:W-:Y:S04]  /*26e0*/  STL [R1+0x14c], RZ ;  /* 0x00014cff01007387 */ /* 0x0045e80000100800 */
[----:B------:R2:W-:Y:S04]  /*26f0*/  STL [R1+0x150], RZ ;  /* 0x000150ff01007387 */ /* 0x0005e80000100800 */
[----:B------:R2:W-:Y:S04]  /*2700*/  STL [R1+0x154], RZ ;  /* 0x000154ff01007387 */ /* 0x0005e80000100800 */
[----:B------:R2:W-:Y:S04]  /*2710*/  STL [R1+0x158], RZ ;  /* 0x000158ff01007387 */ /* 0x0005e80000100800 */
[----:B------:R2:W-:Y:S04]  /*2720*/  STL [R1+0x15c], RZ ;  /* 0x00015cff01007387 */ /* 0x0005e80000100800 */
[----:B------:R2:W-:Y:S01]  /*2730*/  STL [R1+0x160], RZ ;  /* 0x000160ff01007387 */ /* 0x0005e20000100800 */
[----:B0-----:R-:W-:Y:S01]  /*2740*/  R2UR UR12, R0 ;  /* 0x00000000000c72ca */ /* 0x001fe200000e0000 */
[----:B------:R-:W-:-:S02]  /*2750*/  IMAD.U32 R0, RZ, RZ, UR4 ;  /* 0x00000004ff007e24 */ /* 0x000fc4000f8e00ff */
[----:B------:R2:W-:Y:S04]  /*2760*/  STL [R1+0x164], RZ ;  /* 0x000164ff01007387 */ /* 0x0005e80000100800 */
[----:B------:R2:W-:Y:S04]  /*2770*/  STL [R1+0x168], RZ ;  /* 0x000168ff01007387 */ /* 0x0005e80000100800 */
[----:B------:R2:W-:Y:S02]  /*2780*/  STL [R1+0x16c], RZ ;  /* 0x00016cff01007387 */ /* 0x0005e40000100800 */
[----:B------:R-:W-:-:S02]  /*2790*/  ULEA.HI UR11, UR12, UR12, URZ, 0x1 ;  /* 0x0000000c0c0b7291 */ /* 0x000fc4000f8f083f */
[----:B------:R2:W-:Y:S02]  /*27a0*/  STL [R1+0x170], RZ ;  /* 0x000170ff01007387 */ /* 0x0005e40000100800 */
[----:B------:R-:W-:Y:S02]  /*27b0*/  ULOP3.LUT UR14, UR11, 0x1ffffe, URZ, 0xc0, !UPT ;  /* 0x001ffffe0b0e7892 */ /* 0x000fe4000f8ec03f */
[----:B------:R2:W-:Y:S01]  /*27c0*/  STL [R1+0x174], RZ ;  /* 0x000174ff01007387 */ /* 0x0005e20000100800 */
[----:B-1----:R-:W-:Y:S02]  /*27d0*/  ULEA UR11, UR16, UR15, 0x18 ;  /* 0x0000000f100b7291 */ /* 0x002fe4000f8ec03f */
[----:B------:R-:W-:Y:S01]  /*27e0*/  UIADD3 UR14, UR12, -UR14, URZ ;  /* 0x8000000e0c0e7290 */ /* 0x000fe2000fffe03f */
[----:B------:R2:W-:Y:S03]  /*27f0*/  STL [R1+0x178], RZ ;  /* 0x000178ff01007387 */ /* 0x0005e60000100800 */
[----:B------:R-:W-:Y:S01]  /*2800*/  ULEA UR14, UR14, UR11, 0xb ;  /* 0x0000000b0e0e7291 */ /* 0x000fe2000f8e583f */
[----:B------:R2:W-:Y:S03]  /*2810*/  STL [R1+0x17c], RZ ;  /* 0x00017cff01007387 */ /* 0x0005e60000100800 */
[----:B------:R-:W-:Y:S01]  /*2820*/  UIADD3 UR14, UR14, 0x100, URZ ;  /* 0x000001000e0e7890 */ /* 0x000fe2000fffe03f */
[----:B------:R2:W-:Y:S03]  /*2830*/  STL [R1+0x180], RZ ;  /* 0x000180ff01007387 */ /* 0x0005e60000100800 */
[----:B------:R-:W-:Y:S01]  /*2840*/  USHF.R.U32.HI UR12, URZ, 0x4, UR14 ;  /* 0x000000043f0c7899 */ /* 0x000fe2000801160e */
[----:B------:R2:W-:Y:S02]  /*2850*/  STL [R1+0x184], RZ ;  /* 0x000184ff01007387 */ /* 0x0005e40000100800 */
[----:B------:R-:W-:Y:S01]  /*2860*/  UMOV UR14, UR5 ;  /* 0x00000005000e7c82 */ /* 0x000fe20008000000 */
[----:B------:R-:W-:Y:S01]  /*2870*/  ULOP3.LUT UR12, UR12, 0x3fff, URZ, 0xc0, !UPT ;  /* 0x00003fff0c0c7892 */ /* 0x000fe2000f8ec03f */
[----:B------:R2:W-:Y:S04]  /*2880*/  STL [R1+0x188], RZ ;  /* 0x000188ff01007387 */ /* 0x0005e80000100800 */
        /* <DEDUP_REMOVED lines=28> */
[----:B------:R2:W-:Y:S01]  /*2a50*/  STL [R1+0x1fc], RZ ;  /* 0x0001fcff01007387 */ /* 0x0005e20000100800 */
[----:B------:R-:W-:Y:S05]  /*2a60*/  @!P0 BRA `(.L_x_13) ;  /* 0x0000003400dc8947 */ /* 0x000fea0003800000 */
[----:B------:R-:W-:-:S06]  /*2a70*/  UISETP.NE.AND UP0, UPT, UR24, 0x3, UPT ;  /* 0x000000031800788c */ /* 0x000fcc000bf05270 */
[----:B------:R-:W-:-:S13]  /*2a80*/  PLOP3.LUT P1, PT, PT, PT, UP0, 0x80, 0x0 ;  /* 0x000000000000781c */ /* 0x000fda0003f2f008 */
[----:B------:R-:W-:Y:S05]  /*2a90*/  @!P1 BRA `(.L_x_14) ;  /* 0x0000000000049947 */ /* 0x000fea0003800000 */
[----:B------:R-:W-:Y:S01]  /*2aa0*/  BPT.TRAP 0x1 ;  /* 0x000000040000795c */ /* 0x000fe20000300000 */
.L_x_14:
[----:B------:R-:W-:Y:S01]  /*2ab0*/  ULEA UR7, UR5, UR11, 0x3 ;  /* 0x0000000b05077291 */ /* 0x000fe2000f8e183f */
[----:B------:R-:W-:-:S05]  /*2ac0*/  IMAD.U32 R0, RZ, RZ, UR4 ;  /* 0x00000004ff007e24 */ /* 0x000fca000f8e00ff */
[----:B------:R-:W-:-:S04]  /*2ad0*/  SHF.L.U32 R0, R0, 0x1f, RZ ;  /* 0x0000001f00007819 */ /* 0x000fc800000006ff */
[----:B------:R0:W1:Y:S01]  /*2ae0*/  SYNCS.PHASECHK.TRANS64.TRYWAIT P0, [UR7], R0 ;  /* 0x00000000ff0075a7 */ /* 0x0000620008000147 */
[----:B------:R-:W-:Y:S05]  /*2af0*/  @!P1 BRA `(.L_x_15) ;  /* 0x0000000000049947 */ /* 0x000fea0003800000 */
[----:B------:R-:W-:Y:S01]  /*2b00*/  BPT.TRAP 0x1 ;  /* 0x000000040000795c */ /* 0x000fe20000300000 */
.L_x_15:
[----:B------:R3:W-:Y:S01]  /*2b10*/  STL [R1+0x454], RZ ;  /* 0x000454ff01007387 */ /* 0x0007e20000100800 */
[----:B------:R-:W-:Y:S01]  /*2b20*/  UMOV UR6, 0x1 ;  /* 0x0000000100067882 */ /* 0x000fe20000000000 */
[----:B-1----:R-:W-:Y:S05]  /*2b30*/  @P0 BRA `(.L_x_16) ;  /* 0x0000000000080947 */ /* 0x002fea0003800000 */
[----:B------:R-:W1:Y:S02]  /*2b40*/  SYNCS.PHASECHK.TRANS64.TRYWAIT P0, [UR7], R0 ;  /* 0x00000000ff0075a7 */ /* 0x000e640008000147 */
[----:B-1----:R-:W-:Y:S05]  /*2b50*/  @!P0 BRA `(.L_x_17) ;  /* 0x0000020400e88947 */ /* 0x002fea0003800000 */
.L_x_16:
[----:B------:R-:W-:Y:S01]  /*2b60*/  UIADD3 UR7, UR11, 0xa100, URZ ;  /* 0x0000a1000b077890 */ /* 0x000fe2000fffe03f */
[----:B------:R-:W-:Y:S01]  /*2b70*/  WARPGROUP.ARRIVE ;  /* 0x00000000000079c5 */ /* 0x000fe20000000000 */
[----:B------:R-:W-:Y:S01]  /*2b80*/  ULOP3.LUT UR16, UR12, 0x10000, URZ, 0xfc, !UPT ;  /* 0x000100000c107892 */ /* 0x000fe2000f8efc3f */
[----:B------:R-:W-:Y:S01]  /*2b90*/  STL [R1+0x450], RZ ;  /* 0x000450ff01007387 */ /* 0x000fe20000100800 */
[----:B------:R-:W-:Y:S01]  /*2ba0*/  USHF.R.U32.HI UR7, URZ, 0x4, UR7 ;  /* 0x000000043f077899 */ /* 0x000fe20008011607 */
[----:B------:R-:W-:Y:S01]  /*2bb0*/  CS2R R236, SRZ ;  /* 0x0000000000ec7805 */ /* 0x000fe2000001ff00 */
[----:B------:R-:W-:Y:S01]  /*2bc0*/  ULEA UR16, UR5, UR16, 0x9 ;  /* 0x0000001005107291 */ /* 0x000fe2000f8e483f */
[----:B------:R-:W-:Y:S01]  /*2bd0*/  STL [R1+0x44c], RZ ;  /* 0x00044cff01007387 */ /* 0x000fe20000100800 */
[----:B------:R-:W-:Y:S01]  /*2be0*/  ULOP3.LUT UR7, UR7, 0x3fff, URZ, 0xc0, !UPT ;  /* 0x00003fff07077892 */ /* 0x000fe2000f8ec03f */
[----:B------:R-:W-:Y:S01]  /*2bf0*/  CS2R R234, SRZ ;  /* 0x0000000000ea7805 */ /* 0x000fe2000001ff00 */
[----:B------:R-:W-:Y:S01]  /*2c00*/  UMOV UR17, 0xc0000010 ;  /* 0xc000001000117882 */ /* 0x000fe20000000000 */
[----:B------:R-:W-:Y:S01]  /*2c10*/  UMOV UR19, 0xc0000010 ;  /* 0xc000001000137882 */ /* 0x000fe20000000000 */
[----:B------:R-:W-:Y:S01]  /*2c20*/  ULOP3.LUT UR7, UR7, 0x10000, URZ, 0xfc, !UPT ;  /* 0x0001000007077892 */ /* 0x000fe2000f8efc3f */
[----:B------:R-:W-:Y:S01]  /*2c30*/  STL [R1+0x448], RZ ;  /* 0x000448ff01007387 */ /* 0x000fe20000100800 */
[----:B------:R-:W-:-:S02]  /*2c40*/  CS2R R232, SRZ ;  /* 0x0000000000e87805 */ /* 0x000fc4000001ff00 */
[----:B------:R-:W-:Y:S01]  /*2c50*/  CS2R R230, SRZ ;  /* 0x0000000000e67805 */ /* 0x000fe2000001ff00 */
[----:B------:R-:W-:Y:S01]  /*2c60*/  ULEA UR18, UR5, UR7, 0x9 ;  /* 0x0000000705127291 */ /* 0x000fe2000f8e483f */
[----:B------:R-:W-:Y:S01]  /*2c70*/  STL [R1+0x444], RZ ;  /* 0x000444ff01007387 */ /* 0x000fe20000100800 */
[----:B------:R-:W-:Y:S01]  /*2c80*/  CS2R R228, SRZ ;  /* 0x0000000000e47805 */ /* 0x000fe2000001ff00 */
[----:B------:R-:W-:Y:S01]  /*2c90*/  ULDC UR7, c[0x0][0x50c] ;  /* 0x0001430000077ab9 */ /* 0x000fe20000000800 */
[----:B------:R-:W-:Y:S01]  /*2ca0*/  CS2R R226, SRZ ;  /* 0x0000000000e27805 */ /* 0x000fe2000001ff00 */
[----:B------:R-:W-:Y:S01]  /*2cb0*/  STL [R1+0x440], RZ ;  /* 0x000440ff01007387 */ /* 0x000fe20000100800 */
[----:B------:R-:W-:Y:S01]  /*2cc0*/  UISETP.NE.AND UP0, UPT, UR7, 0x1, UPT ;  /* 0x000000010700788c */ /* 0x000fe2000bf05270 */
[----:B------:R-:W-:Y:S02]  /*2cd0*/  CS2R R224, SRZ ;  /* 0x0000000000e07805 */ /* 0x000fe4000001ff00 */
[----:B------:R-:W-:Y:S01]  /*2ce0*/  CS2R R222, SRZ ;  /* 0x0000000000de7805 */ /* 0x000fe2000001ff00 */
[----:B------:R-:W-:Y:S01]  /*2cf0*/  QGMMA.64x256x32.F32.E5M2.E5M2 R4, gdesc[UR16], RZ, !UPT, gsb0 ;  /* 0x03e00000100479f3 */ /* 0x000fe2000c0038ff */
[----:B------:R-:W-:Y:S01]  /*2d00*/  STL [R1+0x43c], RZ ;  /* 0x00043cff01007387 */ /* 0x000fe20000100800 */
[----:B------:R-:W-:Y:S01]  /*2d10*/  UIADD3 UR16, UR16, 0x100, URZ ;  /* 0x0000010010107890 */ /* 0x000fe2000fffe03f */
[----:B------:R-:W-:Y:S01]  /*2d20*/  CS2R R220, SRZ ;  /* 0x0000000000dc7805 */ /* 0x000fe2000001ff00 */
[----:B------:R-:W-:Y:S01]  /*2d30*/  UMOV UR17, 0xc0000010 ;  /* 0xc000001000117882 */ /* 0x000fe20000000000 */
[----:B------:R-:W-:Y:S01]  /*2d40*/  STL [R1+0x438], RZ ;  /* 0x000438ff01007387 */ /* 0x000fe20000100800 */
[----:B------:R-:W-:Y:S01]  /*2d50*/  USEL UR7, URZ, 0x1, UP0 ;  /* 0x000000013f077887 */ /* 0x000fe20008000000 */
[----:B------:R-:W-:-:S02]  /*2d60*/  CS2R R218, SRZ ;  /* 0x0000000000da7805 */ /* 0x000fc4000001ff00 */
[----:B------:R-:W-:Y:S01]  /*2d70*/  CS2R R216, SRZ ;  /* 0x0000000000d87805 */ /* 0x000fe2000001ff00 */
[----:B------:R-:W-:Y:S01]  /*2d80*/  STL [R1+0x434], RZ ;  /* 0x000434ff01007387 */ /* 0x000fe20000100800 */
[----:B------:R-:W-:Y:S02]  /*2d90*/  CS2R R214, SRZ ;  /* 0x0000000000d67805 */ /* 0x000fe4000001ff00 */
[----:B------:R-:W-:Y:S02]  /*2da0*/  CS2R R212, SRZ ;  /* 0x0000000000d47805 */ /* 0x000fe4000001ff00 */
[----:B------:R-:W-:Y:S01]  /*2db0*/  ISETP.NE.AND P0, PT, RZ, UR7, PT ;  /* 0x00000007ff007c0c */ /* 0x000fe2000bf05270 */
        /* <DEDUP_REMOVED lines=93> */
[----:B------:R-:W-:-:S02]  /*3390*/  WARPGROUP.DEPBAR.LE gsb0, 0x0 ;  /* 0x00008000000079c5 */ /* 0x000fc40000010000 */
[----:B-1----:R-:W-:Y:S01]  /*33a0*/  IMAD.MOV.U32 R3, RZ, RZ, R129 ;  /* 0x000000ffff037224 */ /* 0x002fe200078e0081 */
[----:B------:R-:W-:Y:S01]  /*33b0*/  STL [R1+0x334], RZ ;  /* 0x000334ff01007387 */ /* 0x000fe20000100800 */
[----:B------:R-:W-:Y:S02]  /*33c0*/  IMAD.MOV.U32 R2, RZ, RZ, R130 ;  /* 0x000000ffff027224 */ /* 0x000fe400078e0082 */
[----:B0-----:R-:W-:Y:S01]  /*33d0*/  IMAD.MOV.U32 R0, RZ, RZ, R131 ;  /* 0x000000ffff007224 */ /* 0x001fe200078e0083 */
        /* <DEDUP_REMOVED lines=23> */
[----:B------:R0:W-:Y:S04]  /*3550*/  STL.64 [R1], R4 ;  /* 0x0000000401007387 */ /* 0x0001e80000100a00 */
[----:B------:R1:W-:Y:S04]  /*3560*/  STL.64 [R1+0x8], R6 ;  /* 0x0000080601007387 */ /* 0x0003e80000100a00 */
[----:B------:R4:W-:Y:S04]  /*3570*/  STL.64 [R1+0x10], R8 ;  /* 0x0000100801007387 */ /* 0x0009e80000100a00 */
[----:B------:R5:W-:Y:S01]  /*3580*/  STL.64 [R1+0x18], R10 ;  /* 0x0000180a01007387 */ /* 0x000be20000100a00 */
[----:B0-----:R-:W-:-:S03]  /*3590*/  CS2R R4, SRZ ;  /* 0x0000000000047805 */ /* 0x001fc6000001ff00 */
[----:B------:R0:W-:Y:S01]  /*35a0*/  STL.64 [R1+0x20], R12 ;  /* 0x0000200c01007387 */ /* 0x0001e20000100a00 */
[----:B-1----:R-:W-:-:S03]  /*35b0*/  CS2R R6, SRZ ;  /* 0x0000000000067805 */ /* 0x002fc6000001ff00 */
[----:B------:R1:W-:Y:S01]  /*35c0*/  STL.64 [R1+0x28], R14 ;  /* 0x0000280e01007387 */ /* 0x0003e20000100a00 */
[----:B----4-:R-:W-:-:S03]  /*35d0*/  CS2R R8, SRZ ;  /* 0x0000000000087805 */ /* 0x010fc6000001ff00 */
[----:B------:R4:W-:Y:S01]  /*35e0*/  STL.64 [R1+0x30], R16 ;  /* 0x0000301001007387 */ /* 0x0009e20000100a00 */
[----:B-----5:R-:W-:-:S03]  /*35f0*/  CS2R R10, SRZ ;  /* 0x00000000000a7805 */ /* 0x020fc6000001ff00 */
[----:B------:R5:W-:Y:S01]  /*3600*/  STL.64 [R1+0x38], R18 ;  /* 0x0000381201007387 */ /* 0x000be20000100a00 */
[----:B0-----:R-:W-:-:S03]  /*3610*/  CS2R R12, SRZ ;  /* 0x00000000000c7805 */ /* 0x001fc6000001ff00 */
[----:B------:R0:W-:Y:S01]  /*3620*/  STL.64 [R1+0x40], R20 ;  /* 0x0000401401007387 */ /* 0x0001e20000100a00 */
[----:B-1----:R-:W-:-:S03]  /*3630*/  CS2R R14, SRZ ;  /* 0x00000000000e7805 */ /* 0x002fc6000001ff00 */
[----:B------:R1:W-:Y:S01]  /*3640*/  STL.64 [R1+0x48], R22 ;  /* 0x0000481601007387 */ /* 0x0003e20000100a00 */
[----:B----4-:R-:W-:-:S03]  /*3650*/  CS2R R16, SRZ ;  /* 0x0000000000107805 */ /* 0x010fc6000001ff00 */
[----:B------:R-:W-:Y:S01]  /*3660*/  STL.64 [R1+0x50], R24 ;  /* 0x0000501801007387 */ /* 0x000fe20000100a00 */
[----:B-----5:R-:W-:-:S03]  /*3670*/  CS2R R18, SRZ ;  /* 0x0000000000127805 */ /* 0x020fc6000001ff00 */
[----:B------:R-:W-:Y:S01]  /*3680*/  STL.64 [R1+0x58], R26 ;  /* 0x0000581a01007387 */ /* 0x000fe20000100a00 */
[----:B0-----:R-:W-:-:S03]  /*3690*/  CS2R R20, SRZ ;  /* 0x0000000000147805 */ /* 0x001fc6000001ff00 */
[----:B------:R-:W-:Y:S01]  /*36a0*/  STL.64 [R1+0x60], R28 ;  /* 0x0000601c01007387 */ /* 0x000fe20000100a00 */
[----:B-1----:R-:W-:-:S03]  /*36b0*/  CS2R R22, SRZ ;  /* 0x0000000000167805 */ /* 0x002fc6000001ff00 */
[----:B------:R-:W-:Y:S04]  /*36c0*/  STL.64 [R1+0x68], R30 ;  /* 0x0000681e01007387 */ /* 0x000fe80000100a00 */
        /* <DEDUP_REMOVED lines=49> */
[----:B------:R0:W-:Y:S04]  /*39e0*/  STL.64 [R1+0x1f8], R130 ;  /* 0x0001f88201007387 */ /* 0x0001e80000100a00 */
[----:B------:R1:W-:Y:S04]  /*39f0*/  STL [R1+0x2d4], RZ ;  /* 0x0002d4ff01007387 */ /* 0x0003e80000100800 */
[----:B------:R1:W-:Y:S01]  /*3a00*/  STL [R1+0x2d0], RZ ;  /* 0x0002d0ff01007387 */ /* 0x0003e20000100800 */
[----:B0-----:R-:W-:-:S03]  /*3a10*/  WARPGROUP.ARRIVE ;  /* 0x00000000000079c5 */ /* 0x001fc60000000000 */
[----:B------:R1:W-:Y:S04]  /*3a20*/  STL [R1+0x2cc], RZ ;  /* 0x0002ccff01007387 */ /* 0x0003e80000100800 */
[----:B------:R1:W-:Y:S01]  /*3a30*/  STL [R1+0x2c8], RZ ;  /* 0x0002c8ff01007387 */ /* 0x0003e20000100800 */
[----:B------:R-:W-:Y:S03]  /*3a40*/  QGMMA.64x256x32.F32.E5M2.E5M2 R24, gdesc[UR16], RZ, !UPT, gsb0 ;  /* 0x03e00000101879f3 */ /* 0x000fe6000c0038ff */
        /* <DEDUP_REMOVED lines=50> */
[----:B------:R-:W-:-:S02]  /*3d70*/  WARPGROUP.DEPBAR.LE gsb0, 0x0 ;  /* 0x00008000000079c5 */ /* 0x000fc40000010000 */
[----:B------:R-:W-:Y:S05]  /*3d80*/  @!P0 BRA `(.L_x_18) ;  /* 0x0000002000f88947 */ /* 0x000fea0003800000 */
[----:B------:R-:W4:Y:S04]  /*3d90*/  LDL R4, [R1] ;  /* 0x0000000001047983 */ /* 0x000f280000100800 */
[----:B------:R-:W5:Y:S04]  /*3da0*/  LDL R5, [R1+0x4] ;  /* 0x0000040001057983 */ /* 0x000f680000100800 */
[----:B------:R-:W2:Y:S04]  /*3db0*/  LDL R6, [R1+0x8] ;  /* 0x0000080001067983 */ /* 0x000ea80000100800 */
[----:B------:R-:W3:Y:S04]  /*3dc0*/  LDL R7, [R1+0xc] ;  /* 0x00000c0001077983 */ /* 0x000ee80000100800 */
        /* <DEDUP_REMOVED lines=100> */
[----:B------:R0:W-:Y:S04]  /*4410*/  STL [R1+0x4c0], R131 ;  /* 0x0004c08301007387 */ /* 0x0001e80000100800 */
[----:B0-----:R-:W3:Y:S04]  /*4420*/  LDL R131, [R1+0x1a0] ;  /* 0x0001a00001837983 */ /* 0x001ee80000100800 */
        /* <DEDUP_REMOVED lines=39> */
[----:B0-----:R-:W3:Y:S01]  /*46a0*/  LDL R151, [R1+0x1f0] ;  /* 0x0001f00001977983 */ /* 0x001ee20000100800 */
[----:B------:R-:W-:-:S01]  /*46b0*/  FADD R3, RZ, R3 ;  /* 0x00000003ff037221 */ /* 0x000fc20000000000 */
[----:B------:R-:W-:Y:S01]  /*46c0*/  FADD R2, RZ, R2 ;  /* 0x00000002ff027221 */ /* 0x000fe20000000000 */
[----:B----4-:R-:W-:-:S01]  /*46d0*/  FADD R4, RZ, R4 ;  /* 0x00000004ff047221 */ /* 0x010fc20000000000 */
[----:B-----5:R-:W-:Y:S01]  /*46e0*/  FADD R5, RZ, R5 ;  /* 0x00000005ff057221 */ /* 0x020fe20000000000 */
[----:B--2---:R-:W-:-:S01]  /*46f0*/  FADD R6, RZ, R6 ;  /* 0x00000006ff067221 */ /* 0x004fc20000000000 */
[----:B---3--:R-:W-:Y:S01]  /*4700*/  FADD R7, RZ, R7 ;  /* 0x00000007ff077221 */ /* 0x008fe20000000000 */
[----:B------:R-:W-:-:S01]  /*4710*/  FADD R8, RZ, R8 ;  /* 0x00000008ff087221 */ /* 0x000fc20000000000 */
[----:B------:R-:W-:Y:S01]  /*4720*/  FADD R9, RZ, R9 ;  /* 0x00000009ff097221 */ /* 0x000fe20000000000 */
        /* <DEDUP_REMOVED lines=13> */
[----:B------:R-:W2:Y:S01]  /*4800*/  LDL.LU R131, [R1+0x4c0] ;  /* 0x0004c00001837983 */ /* 0x000ea20000300800 */
        /* <DEDUP_REMOVED lines=13> */
[----:B------:R-:W3:Y:S01]  /*48e0*/  LDL.LU R132, [R1+0x4bc] ;  /* 0x0004bc0001847983 */ /* 0x000ee20000300800 */
        /* <DEDUP_REMOVED lines=16> */
[----:B------:R0:W-:Y:S01]  /*49f0*/  STL [R1+0x200], R133 ;  /* 0x0002008501007387 */ /* 0x0001e20000100800 */
        /* <DEDUP_REMOVED lines=9> */
[----:B0-----:R-:W4:Y:S01]  /*4a90*/  LDL.LU R133, [R1+0x4b8] ;  /* 0x0004b80001857983 */ /* 0x001f220000300800 */
[----:B------:R-:W-:-:S01]  /*4aa0*/  FADD R185, RZ, R185 ;  /* 0x000000b9ffb97221 */ /* 0x000fc20000000000 */
[----:B------:R-:W-:Y:S01]  /*4ab0*/  FADD R186, RZ, R186 ;  /* 0x000000baffba7221 */ /* 0x000fe20000000000 */
[----:B------:R-:W-:-:S01]  /*4ac0*/  FADD R187, RZ, R187 ;  /* 0x000000bbffbb7221 */ /* 0x000fc20000000000 */
        /* <DEDUP_REMOVED lines=10> */
[----:B0-----:R-:W5:Y:S01]  /*4b70*/  LDL.LU R134, [R1+0x4b4] ;  /* 0x0004b40001867983 */ /* 0x001f620000300800 */
        /* <DEDUP_REMOVED lines=51> */
[----:B0-----:R-:W5:Y:S04]  /*4eb0*/  LDL.LU R138, [R1+0x4a4] ;  /* 0x0004a400018a7983 */ /* 0x001f680000300800 */
[----:B------:R0:W-:Y:S01]  /*4ec0*/  STL [R1+0x218], R139 ;  /* 0x0002188b01007387 */ /* 0x0001e20000100800 */
[----:B------:R-:W-:-:S03]  /*4ed0*/  FADD R140, RZ, R140 ;  /* 0x0000008cff8c7221 */ /* 0x000fc60000000000 */
        /* <DEDUP_REMOVED lines=34> */
[----:B------:R0:W-:Y:S04]  /*5100*/  STL [R1+0x248], R151 ;  /* 0x0002489701007387 */ /* 0x0001e80000100800 */
[----:B0-----:R-:W5:Y:S04]  /*5110*/  LDL.LU R151, [R1+0x470] ;  /* 0x0004700001977983 */ /* 0x001f680000300800 */
[----:B------:R0:W-:Y:S04]  /*5120*/  STL [R1+0x24c], R3 ;  /* 0x00024c0301007387 */ /* 0x0001e80000100800 */
[----:B------:R1:W-:Y:S01]  /*5130*/  STL [R1+0x250], R2 ;  /* 0x0002500201007387 */ /* 0x0003e20000100800 */
[----:B0-----:R-:W-:-:S01]  /*5140*/  FADD R3, RZ, R0 ;  /* 0x00000000ff037221 */ /* 0x001fc20000000000 */
[----:B------:R-:W-:Y:S01]  /*5150*/  FADD R0, RZ, R25 ;  /* 0x00000019ff007221 */ /* 0x000fe20000000000 */
[----:B-1----:R-:W-:-:S03]  /*5160*/  FADD R2, RZ, R24 ;  /* 0x00000018ff027221 */ /* 0x002fc60000000000 */
[----:B------:R0:W-:Y:S04]  /*5170*/  STL [R1+0x254], R3 ;  /* 0x0002540301007387 */ /* 0x0001e80000100800 */
[----:B------:R1:W-:Y:S04]  /*5180*/  STL [R1+0x258], R2 ;  /* 0x0002580201007387 */ /* 0x0003e80000100800 */
[----:B------:R2:W-:Y:S01]  /*5190*/  STL [R1+0x25c], R0 ;  /* 0x00025c0001007387 */ /* 0x0005e20000100800 */
[----:B0-----:R-:W-:-:S01]  /*51a0*/  FADD R3, RZ, R26 ;  /* 0x0000001aff037221 */ /* 0x001fc20000000000 */
[----:B-1----:R-:W-:-:S04]  /*51b0*/  FADD R2, RZ, R27 ;  /* 0x0000001bff027221 */ /* 0x002fc80000000000 */
[----:B------:R0:W-:Y:S01]  /*51c0*/  STL [R1+0x260], R3 ;  /* 0x0002600301007387 */ /* 0x0001e20000100800 */
[----:B--2---:R-:W-:-:S03]  /*51d0*/  FADD R0, RZ, R28 ;  /* 0x0000001cff007221 */ /* 0x004fc60000000000 */
        /* <DEDUP_REMOVED lines=207> */
[----:B---3--:R-:W-:-:S04]  /*5ed0*/  FADD R2, RZ, R132 ;  /* 0x00000084ff027221 */ /* 0x008fc80000000000 */
[----:B------:R5:W-:Y:S01]  /*5ee0*/  STL [R1+0x404], R3 ;  /* 0x0004040301007387 */ /* 0x000be20000100800 */
[----:B----4-:R-:W-:-:S03]  /*5ef0*/  FADD R0, RZ, R133 ;  /* 0x00000085ff007221 */ /* 0x010fc60000000000 */
[----:B------:R0:W-:Y:S04]  /*5f00*/  STL [R1+0x408], R2 ;  /* 0x0004080201007387 */ /* 0x0001e80000100800 */
[----:B------:R1:W-:Y:S01]  /*5f10*/  STL [R1+0x40c], R0 ;  /* 0x00040c0001007387 */ /* 0x0003e20000100800 */
[----:B-----5:R-:W-:-:S01]  /*5f20*/  FADD R3, RZ, R134 ;  /* 0x00000086ff037221 */ /* 0x020fc20000000000 */
[----:B0-----:R-:W-:-:S04]  /*5f30*/  FADD R2, RZ, R135 ;  /* 0x00000087ff027221 */ /* 0x001fc80000000000 */
[----:B------:R0:W-:Y:S01]  /*5f40*/  STL [R1+0x410], R3 ;  /* 0x0004100301007387 */ /* 0x0001e20000100800 */
[----:B-1----:R-:W-:-:S03]  /*5f50*/  FADD R0, RZ, R136 ;  /* 0x00000088ff007221 */ /* 0x002fc60000000000 */
        /* <DEDUP_REMOVED lines=32> */
[----:B------:R-:W-:-:S05]  /*6160*/  UMOV UR6, URZ ;  /* 0x0000003f00067c82 */ /* 0x000fca0008000000 */
.L_x_18:
[----:B------:R-:W-:-:S04]  /*6170*/  UIADD3 UR14, UR5, 0x1, URZ ;  /* 0x00000001050e7890 */ /* 0x000fc8000fffe03f */
[----:B------:R-:W-:-:S04]  /*6180*/  UISETP.NE.AND UP0, UPT, UR14, 0x5, UPT ;  /* 0x000000050e00788c */ /* 0x000fc8000bf05270 */
[----:B------:R-:W-:Y:S02]  /*6190*/  USEL UR8, URZ, 0x1, UP0 ;  /* 0x000000013f087887 */ /* 0x000fe40008000000 */
[----:B------:R-:W-:Y:S02]  /*61a0*/  USEL UR14, UR14, URZ, UP0 ;  /* 0x0000003f0e0e7287 */ /* 0x000fe40008000000 */
[----:B------:R-:W-:-:S06]  /*61b0*/  ULOP3.LUT UR8, UR4, UR8, URZ, 0x3c, !UPT ;  /* 0x0000000804087292 */ /* 0x000fcc000f8e3c3f */
[----:B0-----:R-:W-:Y:S01]  /*61c0*/  IMAD.U32 R0, RZ, RZ, UR8 ;  /* 0x00000008ff007e24 */ /* 0x001fe2000f8e00ff */
[----:B------:R-:W-:-:S06]  /*61d0*/  UMOV UR8, 0x1 ;  /* 0x0000000100087882 */ /* 0x000fcc0000000000 */
.L_x_13:
[----:B------:R-:W-:-:S04]  /*61e0*/  UISETP.LT.AND UP0, UPT, UR9, 0x1, UPT ;  /* 0x000000010900788c */ /* 0x000fc8000bf01270 */
[----:B------:R-:W-:-:S04]  /*61f0*/  USEL UR15, UR9, 0x1, UP0 ;  /* 0x00000001090f7887 */ /* 0x000fc80008000000 */
[----:B------:R-:W-:-:S04]  /*6200*/  UIADD3 UR15, UR9, -UR15, URZ ;  /* 0x8000000f090f7290 */ /* 0x000fc8000fffe03f */
[----:B------:R-:W-:-:S06]  /*6210*/  UISETP.GE.AND UP0, UPT, UR15, 0x1, UPT ;  /* 0x000000010f00788c */ /* 0x000fcc000bf06270 */
[----:B------:R-:W-:-:S13]  /*6220*/  PLOP3.LUT P0, PT, PT, PT, UP0, 0x80, 0x0 ;  /* 0x000000000000781c */ /* 0x000fda0003f0f008 */
[----:B------:R-:W-:Y:S05]  /*6230*/  @!P0 BRA `(.L_x_19) ;  /* 0x0000004c00948947 */ /* 0x000fea0003800000 */
[----:B------:R-:W-:Y:S01]  /*6240*/  IMAD.U32 R2, RZ, RZ, UR15 ;  /* 0x0000000fff027e24 */ /* 0x000fe2000f8e00ff */
[----:B------:R-:W-:Y:S01]  /*6250*/  UMOV UR25, UR5 ;  /* 0x0000000500197c82 */ /* 0x000fe20008000000 */
[----:B------:R-:W-:-:S05]  /*6260*/  ULDC UR26, c[0x0][0x50c] ;  /* 0x00014300001a7ab9 */ /* 0x000fca0000000800 */
.L_x_27:
[----:B------:R-:W-:-:S06]  /*6270*/  UISETP.NE.AND UP0, UPT, UR24, 0x3, UPT ;  /* 0x000000031800788c */ /* 0x000fcc000bf05270 */
[----:B------:R-:W-:-:S13]  /*6280*/  PLOP3.LUT P1, PT, PT, PT, UP0, 0x80, 0x0 ;  /* 0x000000000000781c */ /* 0x000fda0003f2f008 */
[----:B0-----:R-:W-:Y:S05]  /*6290*/  @!P1 BRA `(.L_x_20) ;  /* 0x0000000000049947 */ /* 0x001fea0003800000 */
[----:B------:R-:W-:Y:S01]  /*62a0*/  BPT.TRAP 0x1 ;  /* 0x000000040000795c */ /* 0x000fe20000300000 */
.L_x_20:
[----:B------:R-:W0:Y:S01]  /*62b0*/  S2UR UR15, SR_CgaCtaId ;  /* 0x00000000000f79c3 */ /* 0x000e220000008800 */
[----:B------:R-:W-:Y:S01]  /*62c0*/  UMOV UR11, 0x400 ;  /* 0x00000400000b7882 */ /* 0x000fe20000000000 */
[----:B------:R-:W-:Y:S01]  /*62d0*/  SHF.L.U32 R3, R0, 0x1f, RZ ;  /* 0x0000001f00037819 */ /* 0x000fe200000006ff */
[----:B0-----:R-:W-:-:S04]  /*62e0*/  ULEA UR11, UR15, UR11, 0x18 ;  /* 0x0000000b0f0b7291 */ /* 0x001fc8000f8ec03f */
[----:B------:R-:W-:-:S09]  /*62f0*/  ULEA UR15, UR14, UR11, 0x3 ;  /* 0x0000000b0e0f7291 */ /* 0x000fd2000f8e183f */
[----:B------:R0:W4:Y:S01]  /*6300*/  SYNCS.PHASECHK.TRANS64.TRYWAIT P0, [UR15], R3 ;  /* 0x00000003ff0075a7 */ /* 0x000122000800014f */
[----:B------:R-:W-:Y:S05]  /*6310*/  @!P1 BRA `(.L_x_21) ;  /* 0x0000000000049947 */ /* 0x000fea0003800000 */
[----:B------:R-:W-:Y:S01]  /*6320*/  BPT.TRAP 0x1 ;  /* 0x000000040000795c */ /* 0x000fe20000300000 */
.L_x_21:
[----:B----4-:R-:W-:Y:S05]  /*6330*/  @P0 BRA `(.L_x_22) ;  /* 0x0000000000080947 */ /* 0x010fea0003800000 */
[----:B------:R-:W4:Y:S02]  /*6340*/  SYNCS.PHASECHK.TRANS64.TRYWAIT P0, [UR15], R3 ;  /* 0x00000003ff0075a7 */ /* 0x000f24000800014f */
[----:B----4-:R-:W-:Y:S05]  /*6350*/  @!P0 BRA `(.L_x_23) ;  /* 0x000001d000008947 */ /* 0x010fea0003800000 */
.L_x_22:
        /* <DEDUP_REMOVED lines=64> */
[----:B----4-:R-:W4:Y:S04]  /*6760*/  LDL.LU.64 R108, [R1] ;  /* 0x00000000016c7983 */ /* 0x010f280000300a00 */
[----:B------:R-:W4:Y:S04]  /*6770*/  LDL.LU.64 R110, [R1+0x8] ;  /* 0x00000800016e7983 */ /* 0x000f280000300a00 */
        /* <DEDUP_REMOVED lines=61> */
[----:B------:R-:W4:Y:S01]  /*6b50*/  LDL.LU.64 R234, [R1+0x1f8] ;  /* 0x0001f80001ea7983 */ /* 0x000f220000300a00 */
[----:B------:R-:W-:-:S02]  /*6b60*/  UIADD3 UR15, UR11, 0xa100, URZ ;  /* 0x0000a1000b0f7890 */ /* 0x000fc4000fffe03f */
[----:B------:R-:W-:Y:S02]  /*6b70*/  UISETP.NE.AND UP0, UPT, UR7, URZ, UPT ;  /* 0x0000003f0700728c */ /* 0x000fe4000bf05270 */
[----:B------:R-:W-:Y:S02]  /*6b80*/  USHF.R.U32.HI UR15, URZ, 0x4, UR15 ;  /* 0x000000043f0f7899 */ /* 0x000fe4000801160f */
[----:B------:R-:W-:Y:S02]  /*6b90*/  USEL UR8, UR8, URZ, !UP0 ;  /* 0x0000003f08087287 */ /* 0x000fe4000c000000 */
[----:B------:R-:W-:Y:S02]  /*6ba0*/  ULOP3.LUT UR15, UR15, 0x3fff, URZ, 0xc0, !UPT ;  /* 0x00003fff0f0f7892 */ /* 0x000fe4000f8ec03f */
[----:B------:R-:W-:Y:S02]  /*6bb0*/  ULOP3.LUT UR16, UR12, 0x10000, URZ, 0xfc, !UPT ;  /* 0x000100000c107892 */ /* 0x000fe4000f8efc3f */
[----:B------:R-:W-:-:S02]  /*6bc0*/  ULOP3.LUT UR15, UR15, 0x10000, URZ, 0xfc, !UPT ;  /* 0x000100000f0f7892 */ /* 0x000fc4000f8efc3f */
[----:B------:R-:W-:Y:S02]  /*6bd0*/  UISETP.NE.U32.AND UP0, UPT, UR8, URZ, UPT ;  /* 0x0000003f0800728c */ /* 0x000fe4000bf05070 */
[----:B------:R-:W-:Y:S02]  /*6be0*/  ULEA UR16, UR14, UR16, 0x9 ;  /* 0x000000100e107291 */ /* 0x000fe4000f8e483f */
[----:B------:R-:W-:Y:S01]  /*6bf0*/  ULEA UR18, UR14, UR15, 0x9 ;  /* 0x0000000f0e127291 */ /* 0x000fe2000f8e483f */
[----:B------:R-:W-:Y:S01]  /*6c00*/  UMOV UR17, 0xc0000010 ;  /* 0xc000001000117882 */ /* 0x000fe20000000000 */
[----:B------:R-:W-:Y:S01]  /*6c10*/  UMOV UR19, 0xc0000010 ;  /* 0xc000001000137882 */ /* 0x000fe20000000000 */
[----:B----4-:R-:W-:-:S06]  /*6c20*/  WARPGROUP.ARRIVE ;  /* 0x00000000000079c5 */ /* 0x010fcc0000000000 */
[----:B------:R-:W-:Y:S03]  /*6c30*/  QGMMA.64x256x32.F32.E5M2.E5M2 R108, gdesc[UR16], R108, UP0, gsb0 ;  /* 0x03e00000106c79f3 */ /* 0x000fe6000b80386c */
[----:B------:R-:W-:Y:S02]  /*6c40*/  WARPGROUP.DEPBAR.LE gsb0, 0x0 ;  /* 0x00008000000079c5 */ /* 0x000fe40000010000 */
[----:B------:R-:W-:Y:S01]  /*6c50*/  STL.64 [R1], R108 ;  /* 0x0000006c01007387 */ /* 0x000fe20000100a00 */
[----:B0-----:R-:W-:-:S03]  /*6c60*/  IMAD.MOV.U32 R3, RZ, RZ, R108 ;  /* 0x000000ffff037224 */ /* 0x001fc600078e006c */
        /* <DEDUP_REMOVED lines=63> */
[----:B0-----:R0:W5:Y:S04]  /*7060*/  LDL.LU.64 R234, [R1+0x668] ;  /* 0x0006680001ea7983 */ /* 0x0011680000300a00 */
[----:B------:R0:W5:Y:S04]  /*7070*/  LDL.LU.64 R232, [R1+0x660] ;  /* 0x0006600001e87983 */ /* 0x0001680000300a00 */
        /* <DEDUP_REMOVED lines=62> */
[----:B------:R-:W-:Y:S01]  /*7460*/  UIADD3 UR16, UR16, 0x100, URZ ;  /* 0x0000010010107890 */ /* 0x000fe2000fffe03f */
[----:B------:R-:W-:Y:S01]  /*7470*/  UMOV UR17, 0xc0000010 ;  /* 0xc000001000117882 */ /* 0x000fe20000000000 */
[----:B------:R-:W-:Y:S01]  /*7480*/  UIADD3 UR6, UR6, 0x1, URZ ;  /* 0x0000000106067890 */ /* 0x000fe2000fffe03f */
[----:B----4-:R-:W-:-:S06]  /*7490*/  WARPGROUP.ARRIVE ;  /* 0x00000000000079c5 */ /* 0x010fcc0000000000 */
[----:B------:R-:W-:Y:S01]  /*74a0*/  QGMMA.64x256x32.F32.E5M2.E5M2 R24, gdesc[UR16], R24, UP0, gsb0 ;  /* 0x03e00000101879f3 */ /* 0x000fe2000b803818 */
[----:B------:R-:W-:-:S04]  /*74b0*/  UISETP.NE.AND UP0, UPT, UR6, UR26, UPT ;  /* 0x0000001a0600728c */ /* 0x000fc8000bf05270 */
[----:B------:R-:W-:-:S06]  /*74c0*/  USEL UR7, URZ, 0x1, UP0 ;  /* 0x000000013f077887 */ /* 0x000fcc0008000000 */
[----:B------:R-:W-:Y:S01]  /*74d0*/  ISETP.NE.AND P0, PT, RZ, UR7, PT ;  /* 0x00000007ff007c0c */ /* 0x000fe2000bf05270 */
[----:B------:R-:W-:-:S12]  /*74e0*/  WARPGROUP.DEPBAR.LE gsb0, 0x0 ;  /* 0x00008000000079c5 */ /* 0x000fd80000010000 */
[----:B0-----:R-:W-:Y:S05]  /*74f0*/  @!P0 BRA `(.L_x_24) ;  /* 0x00000038008c8947 */ /* 0x001fea0003800000 */
[----:B------:R0:W-:Y:S04]  /*7500*/  STL [R1+0x658], R31 ;  /* 0x0006581f01007387 */ /* 0x0001e80000100800 */
[----:B------:R4:W-:Y:S01]  /*7510*/  STL [R1+0x654], R32 ;  /* 0x0006542001007387 */ /* 0x0009e20000100800 */
[----:B0-----:R-:W-:-:S03]  /*7520*/  IMAD.MOV.U32 R31, RZ, RZ, R3 ;  /* 0x000000ffff1f7224 */ /* 0x001fc600078e0003 */
[----:B----4-:R-:W4:Y:S04]  /*7530*/  LDL R32, [R1+0x4] ;  /* 0x0000040001207983 */ /* 0x010f280000100800 */
[----:B------:R0:W-:Y:S04]  /*7540*/  STL [R1+0x650], R33 ;  /* 0x0006502101007387 */ /* 0x0001e80000100800 */
[----:B0-----:R-:W2:Y:S04]  /*7550*/  LDL R33, [R1+0x8] ;  /* 0x0000080001217983 */ /* 0x001ea80000100800 */
        /* <DEDUP_REMOVED lines=177> */
[----:B0-----:R-:W3:Y:S04]  /*8070*/  LDL.LU R122, [R1+0x200] ;  /* 0x00020000017a7983 */ /* 0x001ee80000300800 */
        /* <DEDUP_REMOVED lines=14> */
[----:B------:R-:W3:Y:S04]  /*8160*/  LDL.LU R3, [R1+0x234] ;  /* 0x0002340001037983 */ /* 0x000ee80000300800 */
        /* <DEDUP_REMOVED lines=46> */
[----:B-----5:R0:W-:Y:S04]  /*8450*/  STL [R1+0x470], R0 ;  /* 0x0004700001007387 */ /* 0x0201e80000100800 */
[----:B0-----:R-:W3:Y:S01]  /*8460*/  LDL R0, [R1+0x168] ;  /* 0x0001680001007983 */ /* 0x001ee20000100800 */
[----:B------:R-:W-:-:S01]  /*8470*/  FADD R4, R31, R4 ;  /* 0x000000041f047221 */ /* 0x000fc20000000000 */
[----:B----4-:R-:W-:Y:S01]  /*8480*/  FADD R5, R32, R5 ;  /* 0x0000000520057221 */ /* 0x010fe20000000000 */
[----:B--2---:R-:W-:-:S01]  /*8490*/  FADD R6, R33, R6 ;  /* 0x0000000621067221 */ /* 0x004fc20000000000 */
[----:B------:R-:W2:Y:S01]  /*84a0*/  LDL.LU R31, [R1+0x658] ;  /* 0x00065800011f7983 */ /* 0x000ea20000300800 */
[----:B---3--:R-:W-:-:S01]  /*84b0*/  FADD R7, R34, R7 ;  /* 0x0000000722077221 */ /* 0x008fc20000000000 */
[----:B------:R-:W-:-:S02]  /*84c0*/  FADD R8, R35, R8 ;  /* 0x0000000823087221 */ /* 0x000fc40000000000 */
[----:B------:R-:W3:Y:S01]  /*84d0*/  LDL.LU R32, [R1+0x654] ;  /* 0x0006540001207983 */ /* 0x000ee20000300800 */
[----:B------:R-:W-:-:S03]  /*84e0*/  FADD R9, R36, R9 ;  /* 0x0000000924097221 */ /* 0x000fc60000000000 */
[----:B------:R-:W4:Y:S01]  /*84f0*/  LDL.LU R33, [R1+0x650] ;  /* 0x0006500001217983 */ /* 0x000f220000300800 */
        /* <DEDUP_REMOVED lines=160> */
[----:B------:R-:W-:-:S01]  /*8f00*/  FADD R218, R117, R218 ;  /* 0x000000da75da7221 */ /* 0x000fc20000000000 */
[----:B------:R-:W-:Y:S02]  /*8f10*/  FADD R122, R124, R122 ;  /* 0x0000007a7c7a7221 */ /* 0x000fe40000000000 */
[----:B------:R-:W4:Y:S01]  /*8f20*/  LDL.LU R114, [R1+0x50c] ;  /* 0x00050c0001727983 */ /* 0x000f220000300800 */
[----:B------:R-:W-:-:S03]  /*8f30*/  FADD R219, R118, R219 ;  /* 0x000000db76db7221 */ /* 0x000fc60000000000 */
[----:B------:R-:W4:Y:S01]  /*8f40*/  LDL.LU R115, [R1+0x508] ;  /* 0x0005080001737983 */ /* 0x000f220000300800 */
[----:B------:R-:W-:-:S03]  /*8f50*/  FADD R220, R119, R220 ;  /* 0x000000dc77dc7221 */ /* 0x000fc60000000000 */
[----:B------:R-:W4:Y:S01]  /*8f60*/  LDL.LU R116, [R1+0x504] ;  /* 0x0005040001747983 */ /* 0x000f220000300800 */
[----:B------:R-:W-:-:S03]  /*8f70*/  FADD R221, R120, R221 ;  /* 0x000000dd78dd7221 */ /* 0x000fc60000000000 */
[----:B------:R-:W4:Y:S04]  /*8f80*/  LDL.LU R117, [R1+0x500] ;  /* 0x0005000001757983 */ /* 0x000f280000300800 */
[----:B------:R-:W4:Y:S04]  /*8f90*/  LDL.LU R118, [R1+0x4fc] ;  /* 0x0004fc0001767983 */ /* 0x000f280000300800 */
[----:B------:R-:W4:Y:S04]  /*8fa0*/  LDL.LU R119, [R1+0x4f8] ;  /* 0x0004f80001777983 */ /* 0x000f280000300800 */
[----:B------:R-:W4:Y:S01]  /*8fb0*/  LDL.LU R120, [R1+0x4f4] ;  /* 0x0004f40001787983 */ /* 0x000f220000300800 */
[----:B------:R-:W-:-:S01]  /*8fc0*/  FADD R237, R126, R237 ;  /* 0x000000ed7eed7221 */ /* 0x000fc20000000000 */
[----:B------:R-:W-:Y:S01]  /*8fd0*/  FADD R236, R128, R236 ;  /* 0x000000ec80ec7221 */ /* 0x000fe20000000000 */
[----:B------:R-:W-:-:S01]  /*8fe0*/  FADD R225, R150, R225 ;  /* 0x000000e196e17221 */ /* 0x000fc20000000000 */
[----:B------:R0:W-:Y:S01]  /*8ff0*/  STL [R1+0x200], R122 ;  /* 0x0002007a01007387 */ /* 0x0001e20000100800 */
[----:B------:R-:W-:-:S01]  /*9000*/  FADD R228, R146, R228 ;  /* 0x000000e492e47221 */ /* 0x000fc20000000000 */
[----:B------:R-:W-:Y:S01]  /*9010*/  FADD R230, R143, R230 ;  /* 0x000000e68fe67221 */ /* 0x000fe20000000000 */
[----:B------:R-:W-:-:S01]  /*9020*/  FADD R231, R141, R231 ;  /* 0x000000e78de77221 */ /* 0x000fc20000000000 */
[----:B------:R-:W-:Y:S01]  /*9030*/  FADD R223, R2, R223 ;  /* 0x000000df02df7221 */ /* 0x000fe20000000000 */
[----:B------:R-:W-:-:S01]  /*9040*/  FADD R222, R0, R222 ;  /* 0x000000de00de7221 */ /* 0x000fc20000000000 */
[----:B------:R-:W-:Y:S01]  /*9050*/  FADD R224, R151, R224 ;  /* 0x000000e097e07221 */ /* 0x000fe20000000000 */
[----:B------:R-:W-:-:S01]  /*9060*/  FADD R226, R149, R226 ;  /* 0x000000e295e27221 */ /* 0x000fc20000000000 */
[----:B------:R-:W-:Y:S01]  /*9070*/  FADD R227, R147, R227 ;  /* 0x000000e393e37221 */ /* 0x000fe20000000000 */
[----:B------:R-:W-:-:S01]  /*9080*/  FADD R229, R145, R229 ;  /* 0x000000e591e57221 */ /* 0x000fc20000000000 */
[----:B0-----:R-:W2:Y:S01]  /*9090*/  LDL.LU R122, [R1+0x204] ;  /* 0x00020400017a7983 */ /* 0x001ea20000300800 */
[----:B------:R-:W-:-:S01]  /*90a0*/  FADD R232, R136, R232 ;  /* 0x000000e888e87221 */ /* 0x000fc20000000000 */
[----:B------:R-:W-:Y:S01]  /*90b0*/  FADD R233, R134, R233 ;  /* 0x000000e986e97221 */ /* 0x000fe20000000000 */
[----:B------:R-:W-:-:S01]  /*90c0*/  FADD R234, R132, R234 ;  /* 0x000000ea84ea7221 */ /* 0x000fc20000000000 */
[----:B------:R-:W3:Y:S01]  /*90d0*/  LDL.LU R124, [R1+0x208] ;  /* 0x00020800017c7983 */ /* 0x000ee20000300800 */
[----:B------:R-:W-:-:S03]  /*90e0*/  FADD R235, R130, R235 ;  /* 0x000000eb82eb7221 */ /* 0x000fc60000000000 */
[----:B------:R-:W4:Y:S04]  /*90f0*/  LDL.LU R126, [R1+0x20c] ;  /* 0x00020c00017e7983 */ /* 0x000f280000300800 */
[----:B------:R-:W4:Y:S04]  /*9100*/  LDL.LU R128, [R1+0x210] ;  /* 0x0002100001807983 */ /* 0x000f280000300800 */
[----:B------:R-:W4:Y:S04]  /*9110*/  LDL.LU R150, [R1+0x214] ;  /* 0x0002140001967983 */ /* 0x000f280000300800 */
[----:B------:R-:W4:Y:S04]  /*9120*/  LDL.LU R146, [R1+0x218] ;  /* 0x0002180001927983 */ /* 0x000f280000300800 */
[----:B------:R-:W4:Y:S04]  /*9130*/  LDL.LU R143, [R1+0x21c] ;  /* 0x00021c00018f7983 */ /* 0x000f280000300800 */
[----:B------:R-:W4:Y:S04]  /*9140*/  LDL.LU R141, [R1+0x220] ;  /* 0x00022000018d7983 */ /* 0x000f280000300800 */
[----:B------:R-:W4:Y:S04]  /*9150*/  LDL.LU R2, [R1+0x224] ;  /* 0x0002240001027983 */ /* 0x000f280000300800 */
[----:B------:R-:W4:Y:S04]  /*9160*/  LDL.LU R0, [R1+0x228] ;  /* 0x0002280001007983 */ /* 0x000f280000300800 */
[----:B------:R-:W4:Y:S04]  /*9170*/  LDL R130, [R1+0x1e0] ;  /* 0x0001e00001827983 */ /* 0x000f280000100800 */
[----:B------:R-:W4:Y:S04]  /*9180*/  LDL R132, [R1+0x1e4] ;  /* 0x0001e40001847983 */ /* 0x000f280000100800 */
[----:B------:R-:W4:Y:S04]  /*9190*/  LDL R134, [R1+0x1e8] ;  /* 0x0001e80001867983 */ /* 0x000f280000100800 */
[----:B------:R-:W4:Y:S04]  /*91a0*/  LDL R136, [R1+0x1ec] ;  /* 0x0001ec0001887983 */ /* 0x000f280000100800 */
[----:B------:R-:W4:Y:S04]  /*91b0*/  LDL R151, [R1+0x1f0] ;  /* 0x0001f00001977983 */ /* 0x000f280000100800 */
[----:B------:R-:W4:Y:S04]  /*91c0*/  LDL R149, [R1+0x1f4] ;  /* 0x0001f40001957983 */ /* 0x000f280000100800 */
[----:B------:R-:W4:Y:S04]  /*91d0*/  LDL R147, [R1+0x1f8] ;  /* 0x0001f80001937983 */ /* 0x000f280000100800 */
[----:B------:R-:W4:Y:S01]  /*91e0*/  LDL R145, [R1+0x1fc] ;  /* 0x0001fc0001917983 */ /* 0x000f220000100800 */
[----:B------:R-:W-:-:S01]  /*91f0*/  FADD R137, R138, R137 ;  /* 0x000000898a897221 */ /* 0x000fc20000000000 */
[----:B------:R-:W-:Y:S01]  /*9200*/  FADD R133, R135, R133 ;  /* 0x0000008587857221 */ /* 0x000fe20000000000 */
[----:B------:R-:W-:-:S01]  /*9210*/  FADD R3, R131, R3 ;  /* 0x0000000383037221 */ /* 0x000fc20000000000 */
[----:B--2---:R-:W-:-:S02]  /*9220*/  FADD R122, R121, R122 ;  /* 0x0000007a797a7221 */ /* 0x004fc40000000000 */
[----:B------:R-:W2:Y:S01]  /*9230*/  LDL.LU R121, [R1+0x4f0] ;  /* 0x0004f00001797983 */ /* 0x000ea20000300800 */
[----:B---3--:R-:W-:-:S03]  /*9240*/  FADD R124, R123, R124 ;  /* 0x0000007c7b7c7221 */ /* 0x008fc60000000000 */
[----:B------:R0:W-:Y:S01]  /*9250*/  STL [R1+0x204], R122 ;  /* 0x0002047a01007387 */ /* 0x0001e20000100800 */
[----:B----4-:R-:W-:-:S01]  /*9260*/  FADD R126, R125, R126 ;  /* 0x0000007e7d7e7221 */ /* 0x010fc20000000000 */
[----:B------:R-:W-:Y:S02]  /*9270*/  FADD R128, R127, R128 ;  /* 0x000000807f807221 */ /* 0x000fe40000000000 */
[----:B0-----:R-:W3:Y:S04]  /*9280*/  LDL.LU R122, [R1+0x4ec] ;  /* 0x0004ec00017a7983 */ /* 0x001ee80000300800 */
[----:B------:R-:W4:Y:S04]  /*9290*/  LDL.LU R123, [R1+0x4e8] ;  /* 0x0004e800017b7983 */ /* 0x000f280000300800 */
[----:B------:R0:W-:Y:S01]  /*92a0*/  STL [R1+0x208], R124 ;  /* 0x0002087c01007387 */ /* 0x0001e20000100800 */
[----:B------:R-:W-:-:S01]  /*92b0*/  FADD R150, R129, R150 ;  /* 0x0000009681967221 */ /* 0x000fc20000000000 */
[----:B------:R-:W-:Y:S01]  /*92c0*/  FADD R146, R148, R146 ;  /* 0x0000009294927221 */ /* 0x000fe20000000000 */
[----:B------:R-:W-:-:S01]  /*92d0*/  FADD R143, R144, R143 ;  /* 0x0000008f908f7221 */ /* 0x000fc20000000000 */
[----:B------:R-:W-:Y:S01]  /*92e0*/  FADD R141, R142, R141 ;  /* 0x0000008d8e8d7221 */ /* 0x000fe20000000000 */
[----:B0-----:R-:W4:Y:S04]  /*92f0*/  LDL.LU R124, [R1+0x4e4] ;  /* 0x0004e400017c7983 */ /* 0x001f280000300800 */
[----:B------:R-:W4:Y:S04]  /*9300*/  LDL.LU R125, [R1+0x4e0] ;  /* 0x0004e000017d7983 */ /* 0x000f280000300800 */
[----:B------:R0:W-:Y:S01]  /*9310*/  STL [R1+0x20c], R126 ;  /* 0x00020c7e01007387 */ /* 0x0001e20000100800 */
[----:B------:R-:W-:-:S01]  /*9320*/  FADD R2, R140, R2 ;  /* 0x000000028c027221 */ /* 0x000fc20000000000 */
[----:B------:R-:W-:-:S02]  /*9330*/  FADD R0, R139, R0 ;  /* 0x000000008b007221 */ /* 0x000fc40000000000 */
[----:B0-----:R-:W4:Y:S04]  /*9340*/  LDL.LU R126, [R1+0x4dc] ;  /* 0x0004dc00017e7983 */ /* 0x001f280000300800 */
[----:B------:R-:W4:Y:S04]  /*9350*/  LDL.LU R127, [R1+0x4d8] ;  /* 0x0004d800017f7983 */ /* 0x000f280000300800 */
[----:B------:R0:W-:Y:S04]  /*9360*/  STL [R1+0x210], R128 ;  /* 0x0002108001007387 */ /* 0x0001e80000100800 */
[----:B0-----:R-:W4:Y:S04]  /*9370*/  LDL.LU R128, [R1+0x4d4] ;  /* 0x0004d40001807983 */ /* 0x001f280000300800 */
[----:B------:R-:W4:Y:S04]  /*9380*/  LDL.LU R129, [R1+0x4d0] ;  /* 0x0004d00001817983 */ /* 0x000f280000300800 */
[----:B------:R-:W-:Y:S04]  /*9390*/  STL [R1+0x214], R150 ;  /* 0x0002149601007387 */ /* 0x000fe80000100800 */
[----:B------:R-:W-:Y:S04]  /*93a0*/  STL [R1+0x218], R146 ;  /* 0x0002189201007387 */ /* 0x000fe80000100800 */
[----:B------:R-:W-:Y:S04]  /*93b0*/  STL [R1+0x21c], R143 ;  /* 0x00021c8f01007387 */ /* 0x000fe80000100800 */
[----:B------:R-:W-:Y:S04]  /*93c0*/  STL [R1+0x220], R141 ;  /* 0x0002208d01007387 */ /* 0x000fe80000100800 */
[----:B------:R-:W-:Y:S04]  /*93d0*/  STL [R1+0x224], R2 ;  /* 0x0002240201007387 */ /* 0x000fe80000100800 */
[----:B------:R-:W-:Y:S04]  /*93e0*/  STL [R1+0x228], R0 ;  /* 0x0002280001007387 */ /* 0x000fe80000100800 */
[----:B------:R-:W2:Y:S04]  /*93f0*/  LDL.LU R131, [R1+0x238] ;  /* 0x0002380001837983 */ /* 0x000ea80000300800 */
[----:B------:R-:W-:Y:S04]  /*9400*/  STL [R1+0x22c], R137 ;  /* 0x00022c8901007387 */ /* 0x000fe80000100800 */
[----:B------:R0:W-:Y:S04]  /*9410*/  STL [R1+0x230], R133 ;  /* 0x0002308501007387 */ /* 0x0001e80000100800 */
[----:B0-----:R-:W3:Y:S04]  /*9420*/  LDL.LU R133, [R1+0x23c] ;  /* 0x00023c0001857983 */ /* 0x001ee80000300800 */
[----:B------:R-:W4:Y:S04]  /*9430*/  LDL.LU R135, [R1+0x240] ;  /* 0x0002400001877983 */ /* 0x000f280000300800 */
[----:B------:R0:W-:Y:S04]  /*9440*/  STL [R1+0x234], R3 ;  /* 0x0002340301007387 */ /* 0x0001e80000100800 */
        /* <DEDUP_REMOVED lines=11> */
[----:B0-----:R-:W4:Y:S04]  /*9500*/  LDL.LU R3, [R1+0x270] ;  /* 0x0002700001037983 */ /* 0x001f280000300800 */
[----:B------:R-:W4:Y:S04]  /*9510*/  LDL.LU R2, [R1+0x274] ;  /* 0x0002740001027983 */ /* 0x000f280000300800 */
[----:B------:R-:W4:Y:S01]  /*9520*/  LDL.LU R0, [R1+0x278] ;  /* 0x0002780001007983 */ /* 0x000f220000300800 */
[----:B--2---:R-:W-:-:S03]  /*9530*/  FADD R131, R130, R131 ;  /* 0x0000008382837221 */ /* 0x004fc60000000000 */
[----:B------:R-:W2:Y:S04]  /*9540*/  LDL.LU R130, [R1+0x4cc] ;  /* 0x0004cc0001827983 */ /* 0x000ea80000300800 */
[----:B------:R0:W-:Y:S04]  /*9550*/  STL [R1+0x238], R131 ;  /* 0x0002388301007387 */ /* 0x0001e80000100800 */
[----:B0-----:R-:W2:Y:S01]  /*9560*/  LDL.LU R131, [R1+0x4c8] ;  /* 0x0004c80001837983 */ /* 0x001ea20000300800 */
[----:B---3--:R-:W-:-:S03]  /*9570*/  FADD R133, R132, R133 ;  /* 0x0000008584857221 */ /* 0x008fc60000000000 */
[----:B------:R-:W3:Y:S01]  /*9580*/  LDL.LU R132, [R1+0x4c4] ;  /* 0x0004c40001847983 */ /* 0x000ee20000300800 */
[----:B----4-:R-:W-:-:S03]  /*9590*/  FADD R135, R134, R135 ;  /* 0x0000008786877221 */ /* 0x010fc60000000000 */
[----:B------:R0:W-:Y:S01]  /*95a0*/  STL [R1+0x23c], R133 ;  /* 0x00023c8501007387 */ /* 0x0001e20000100800 */
[----:B------:R-:W-:-:S03]  /*95b0*/  FADD R137, R136, R137 ;  /* 0x0000008988897221 */ /* 0x000fc60000000000 */
[----:B0-----:R-:W4:Y:S01]  /*95c0*/  LDL.LU R133, [R1+0x4c0] ;  /* 0x0004c00001857983 */ /* 0x001f220000300800 */
[----:B------:R-:W-:-:S03]  /*95d0*/  FADD R150, R151, R150 ;  /* 0x0000009697967221 */ /* 0x000fc60000000000 */
[----:B------:R-:W4:Y:S01]  /*95e0*/  LDL.LU R134, [R1+0x4bc] ;  /* 0x0004bc0001867983 */ /* 0x000f220000300800 */
[----:B------:R-:W-:-:S03]  /*95f0*/  FADD R148, R149, R148 ;  /* 0x0000009495947221 */ /* 0x000fc60000000000 */
[----:B------:R0:W-:Y:S01]  /*9600*/  STL [R1+0x240], R135 ;  /* 0x0002408701007387 */ /* 0x0001e20000100800 */
[----:B------:R-:W-:-:S01]  /*9610*/  FADD R146, R147, R146 ;  /* 0x0000009293927221 */ /* 0x000fc20000000000 */
[----:B------:R-:W-:Y:S02]  /*9620*/  FADD R144, R145, R144 ;  /* 0x0000009091907221 */ /* 0x000fe40000000000 */
[----:B0-----:R-:W4:Y:S01]  /*9630*/  LDL.LU R135, [R1+0x4b8] ;  /* 0x0004b80001877983 */ /* 0x001f220000300800 */
[----:B------:R-:W-:-:S03]  /*9640*/  FADD R143, R24, R143 ;  /* 0x0000008f188f7221 */ /* 0x000fc60000000000 */
[----:B------:R-:W4:Y:S01]  /*9650*/  LDL.LU R136, [R1+0x4b4] ;  /* 0x0004b40001887983 */ /* 0x000f220000300800 */
[----:B------:R-:W-:-:S03]  /*9660*/  FADD R142, R25, R142 ;  /* 0x0000008e198e7221 */ /* 0x000fc60000000000 */
[----:B------:R0:W-:Y:S01]  /*9670*/  STL [R1+0x244], R137 ;  /* 0x0002448901007387 */ /* 0x0001e20000100800 */
[----:B------:R-:W-:-:S01]  /*9680*/  FADD R141, R26, R141 ;  /* 0x0000008d1a8d7221 */ /* 0x000fc20000000000 */
[----:B------:R-:W-:Y:S01]  /*9690*/  FADD R140, R27, R140 ;  /* 0x0000008c1b8c7221 */ /* 0x000fe20000000000 */
[----:B------:R-:W-:-:S01]  /*96a0*/  FADD R139, R28, R139 ;  /* 0x0000008b1c8b7221 */ /* 0x000fc20000000000 */
[----:B0-----:R-:W4:Y:S04]  /*96b0*/  LDL.LU R137, [R1+0x4b0] ;  /* 0x0004b00001897983 */ /* 0x001f280000300800 */
[----:B------:R0:W-:Y:S01]  /*96c0*/  STL [R1+0x248], R150 ;  /* 0x0002489601007387 */ /* 0x0001e20000100800 */
[----:B------:R-:W-:-:S03]  /*96d0*/  FADD R138, R29, R138 ;  /* 0x0000008a1d8a7221 */ /* 0x000fc60000000000 */
[----:B------:R1:W-:Y:S04]  /*96e0*/  STL [R1+0x24c], R148 ;  /* 0x00024c9401007387 */ /* 0x0003e80000100800 */
        /* <DEDUP_REMOVED lines=9> */
[----:B------:R1:W-:Y:S04]  /*9780*/  STL [R1+0x268], R139 ;  /* 0x0002688b01007387 */ /* 0x0003e80000100800 */
[----:B------:R1:W-:Y:S04]  /*9790*/  STL [R1+0x26c], R138 ;  /* 0x00026c8a01007387 */ /* 0x0003e80000100800 */
[----:B------:R-:W2:Y:S04]  /*97a0*/  LDL.LU R151, [R1+0x27c] ;  /* 0x00027c0001977983 */ /* 0x000ea80000300800 */
[----:B------:R1:W-:Y:S04]  /*97b0*/  STL [R1+0x270], R3 ;  /* 0x0002700301007387 */ /* 0x0003e80000100800 */
[----:B0-----:R-:W3:Y:S04]  /*97c0*/  LDL.LU R150, [R1+0x280] ;  /* 0x0002800001967983 */ /* 0x001ee80000300800 */
[----:B------:R0:W-:Y:S04]  /*97d0*/  STL [R1+0x274], R2 ;  /* 0x0002740201007387 */ /* 0x0001e80000100800 */
[----:B------:R-:W4:Y:S04]  /*97e0*/  LDL.LU R149, [R1+0x284] ;  /* 0x0002840001957983 */ /* 0x000f280000300800 */
[----:B------:R0:W-:Y:S04]  /*97f0*/  STL [R1+0x278], R0 ;  /* 0x0002780001007387 */ /* 0x0001e80000100800 */
[----:B-1----:R-:W4:Y:S04]  /*9800*/  LDL.LU R148, [R1+0x288] ;  /* 0x0002880001947983 */ /* 0x002f280000300800 */
        /* <DEDUP_REMOVED lines=12> */
[----:B------:R-:W4:Y:S01]  /*98d0*/  LDL.LU R0, [R1+0x2bc] ;  /* 0x0002bc0001007983 */ /* 0x000f220000300800 */
[----:B--2---:R-:W-:-:S01]  /*98e0*/  FADD R151, R33, R151 ;  /* 0x0000009721977221 */ /* 0x004fc20000000000 */
[----:B---3--:R-:W-:-:S04]  /*98f0*/  FADD R150, R34, R150 ;  /* 0x0000009622967221 */ /* 0x008fc80000000000 */
[----:B------:R0:W-:Y:S01]  /*9900*/  STL [R1+0x27c], R151 ;  /* 0x00027c9701007387 */ /* 0x0001e20000100800 */
[----:B----4-:R-:W-:-:S03]  /*9910*/  FADD R149, R35, R149 ;  /* 0x0000009523957221 */ /* 0x010fc60000000000 */
[----:B------:R1:W-:Y:S01]  /*9920*/  STL [R1+0x280], R150 ;  /* 0x0002809601007387 */ /* 0x0003e20000100800 */
[----:B------:R-:W-:-:S03]  /*9930*/  FADD R148, R36, R148 ;  /* 0x0000009424947221 */ /* 0x000fc60000000000 */
        /* <DEDUP_REMOVED lines=24> */
[----:B0-----:R-:W4:Y:S01]  /*9ac0*/  LDL.LU R151, [R1+0x2c0] ;  /* 0x0002c00001977983 */ /* 0x001f220000300800 */
[----:B------:R-:W-:-:S03]  /*9ad0*/  FADD R0, R49, R0 ;  /* 0x0000000031007221 */ /* 0x000fc60000000000 */
[----:B------:R0:W-:Y:S04]  /*9ae0*/  STL [R1+0x2b4], R3 ;  /* 0x0002b40301007387 */ /* 0x0001e80000100800 */
[----:B-1----:R-:W4:Y:S04]  /*9af0*/  LDL.LU R150, [R1+0x2c4] ;  /* 0x0002c40001967983 */ /* 0x002f280000300800 */
[----:B------:R1:W-:Y:S04]  /*9b00*/  STL [R1+0x2b8], R2 ;  /* 0x0002b80201007387 */ /* 0x0003e80000100800 */
[----:B--2---:R-:W2:Y:S04]  /*9b10*/  LDL.LU R149, [R1+0x2c8] ;  /* 0x0002c80001957983 */ /* 0x004ea80000300800 */
[----:B------:R1:W-:Y:S04]  /*9b20*/  STL [R1+0x2bc], R0 ;  /* 0x0002bc0001007387 */ /* 0x0003e80000100800 */
[----:B---3--:R-:W3:Y:S04]  /*9b30*/  LDL.LU R148, [R1+0x2cc] ;  /* 0x0002cc0001947983 */ /* 0x008ee80000300800 */
[----:B----4-:R-:W4:Y:S04]  /*9b40*/  LDL.LU R147, [R1+0x2d0] ;  /* 0x0002d00001937983 */ /* 0x010f280000300800 */
        /* <DEDUP_REMOVED lines=10> */
[----:B-1----:R-:W4:Y:S04]  /*9bf0*/  LDL.LU R2, [R1+0x2fc] ;  /* 0x0002fc0001027983 */ /* 0x002f280000300800 */
[----:B------:R-:W4:Y:S01]  /*9c00*/  LDL.LU R0, [R1+0x300] ;  /* 0x0003000001007983 */ /* 0x000f220000300800 */
[----:B------:R-:W-:-:S01]  /*9c10*/  FADD R151, R50, R151 ;  /* 0x0000009732977221 */ /* 0x000fc20000000000 */
[----:B------:R-:W-:-:S04]  /*9c20*/  FADD R150, R51, R150 ;  /* 0x0000009633967221 */ /* 0x000fc80000000000 */
[----:B------:R0:W-:Y:S01]  /*9c30*/  STL [R1+0x2c0], R151 ;  /* 0x0002c09701007387 */ /* 0x0001e20000100800 */
[----:B--2---:R-:W-:-:S03]  /*9c40*/  FADD R149, R52, R149 ;  /* 0x0000009534957221 */ /* 0x004fc60000000000 */
[----:B------:R1:W-:Y:S01]  /*9c50*/  STL [R1+0x2c4], R150 ;  /* 0x0002c49601007387 */ /* 0x0003e20000100800 */
[----:B---3--:R-:W-:-:S03]  /*9c60*/  FADD R148, R53, R148 ;  /* 0x0000009435947221 */ /* 0x008fc60000000000 */
        /* <DEDUP_REMOVED lines=200> */
[----:B------:R-:W-:Y:S01]  /*a8f0*/  STL [R1+0x3d0], R151 ;  /* 0x0003d09701007387 */ /* 0x000fe20000100800 */
[----:B--2---:R-:W-:-:S03]  /*a900*/  FADD R149, R120, R149 ;  /* 0x0000009578957221 */ /* 0x004fc60000000000 */
[----:B------:R-:W-:Y:S01]  /*a910*/  STL [R1+0x3d4], R150 ;  /* 0x0003d49601007387 */ /* 0x000fe20000100800 */
[----:B---3--:R-:W-:-:S03]  /*a920*/  FADD R148, R121, R148 ;  /* 0x0000009479947221 */ /* 0x008fc60000000000 */
[----:B------:R-:W-:Y:S01]  /*a930*/  STL [R1+0x3d8], R149 ;  /* 0x0003d89501007387 */ /* 0x000fe20000100800 */
[----:B----4-:R-:W-:-:S03]  /*a940*/  FADD R147, R122, R147 ;  /* 0x000000937a937221 */ /* 0x010fc60000000000 */
[----:B------:R-:W-:Y:S01]  /*a950*/  STL [R1+0x3dc], R148 ;  /* 0x0003dc9401007387 */ /* 0x000fe20000100800 */
[----:B------:R-:W-:-:S03]  /*a960*/  FADD R146, R123, R146 ;  /* 0x000000927b927221 */ /* 0x000fc60000000000 */
        /* <DEDUP_REMOVED lines=18> */
[----:B------:R0:W-:Y:S04]  /*aa90*/  STL [R1+0x404], R138 ;  /* 0x0004048a01007387 */ /* 0x0001e80000100800 */
[----:B0-----:R-:W2:Y:S04]  /*aaa0*/  LDL.LU R138, [R1+0x414] ;  /* 0x00041400018a7983 */ /* 0x001ea80000300800 */
[----:B------:R-:W-:Y:S04]  /*aab0*/  STL [R1+0x408], R3 ;  /* 0x0004080301007387 */ /* 0x000fe80000100800 */
[----:B------:R-:W3:Y:S01]  /*aac0*/  LDL.LU R139, [R1+0x418] ;  /* 0x00041800018b7983 */ /* 0x000ee20000300800 */
[----:B------:R-:W-:-:S01]  /*aad0*/  FADD R2, R133, R2 ;  /* 0x0000000285027221 */ /* 0x000fc20000000000 */
[----:B------:R-:W-:-:S04]  /*aae0*/  FADD R0, R134, R0 ;  /* 0x0000000086007221 */ /* 0x000fc80000000000 */
[----:B------:R0:W-:Y:S04]  /*aaf0*/  STL [R1+0x40c], R2 ;  /* 0x00040c0201007387 */ /* 0x0001e80000100800 */
        /* <DEDUP_REMOVED lines=16> */
[----:B--2---:R-:W-:-:S05]  /*ac00*/  FADD R138, R135, R138 ;  /* 0x0000008a878a7221 */ /* 0x004fca0000000000 */
[----:B------:R0:W-:Y:S01]  /*ac10*/  STL [R1+0x414], R138 ;  /* 0x0004148a01007387 */ /* 0x0001e20000100800 */
[----:B---3--:R-:W-:-:S03]  /*ac20*/  FADD R139, R136, R139 ;  /* 0x0000008b888b7221 */ /* 0x008fc60000000000 */
[----:B0-----:R-:W2:Y:S04]  /*ac30*/  LDL.LU R138, [R1+0x4ac] ;  /* 0x0004ac00018a7983 */ /* 0x001ea80000300800 */
[----:B------:R0:W-:Y:S04]  /*ac40*/  STL [R1+0x418], R139 ;  /* 0x0004188b01007387 */ /* 0x0001e80000100800 */
[----:B0-----:R-:W3:Y:S01]  /*ac50*/  LDL.LU R139, [R1+0x4a8] ;  /* 0x0004a800018b7983 */ /* 0x001ee20000300800 */
[----:B----4-:R-:W-:-:S05]  /*ac60*/  FADD R140, R137, R140 ;  /* 0x0000008c898c7221 */ /* 0x010fca0000000000 */
[----:B------:R0:W-:Y:S04]  /*ac70*/  STL [R1+0x41c], R140 ;  /* 0x00041c8c01007387 */ /* 0x0001e80000100800 */
[----:B0-----:R-:W4:Y:S01]  /*ac80*/  LDL.LU R140, [R1+0x4a4] ;  /* 0x0004a400018c7983 */ /* 0x001f220000300800 */
        /* <DEDUP_REMOVED lines=35> */
[----:B0-----:R0:W5:Y:S01]  /*aec0*/  LDL.LU R2, [R1+0x474] ;  /* 0x0004740001027983 */ /* 0x0011620000300800 */
[----:B------:R-:W-:Y:S01]  /*aed0*/  UMOV UR6, URZ ;  /* 0x0000003f00067c82 */ /* 0x000fe20008000000 */
[----:B--2---:R-:W-:-:S05]  /*aee0*/  FADD R0, R150, R0 ;  /* 0x0000000096007221 */ /* 0x004fca0000000000 */
[----:B------:R1:W-:Y:S01]  /*aef0*/  STL [R1+0x450], R0 ;  /* 0x0004500001007387 */ /* 0x0003e20000100800 */
[----:B---3--:R-:W-:-:S03]  /*af00*/  FADD R3, R3, R151 ;  /* 0x0000009703037221 */ /* 0x008fc60000000000 */
[----:B-1----:R0:W5:Y:S04]  /*af10*/  LDL.LU R0, [R1+0x470] ;  /* 0x0004700001007983 */ /* 0x0021680000300800 */
[----:B------:R0:W-:Y:S02]  /*af20*/  STL [R1+0x454], R3 ;  /* 0x0004540301007387 */ /* 0x0001e40000100800 */
.L_x_24:
[----:B------:R-:W-:Y:S05]  /*af30*/  @!P1 BRA `(.L_x_25) ;  /* 0x0000000000049947 */ /* 0x000fea0003800000 */
[----:B------:R-:W-:Y:S01]  /*af40*/  BPT.TRAP 0x1 ;  /* 0x000000040000795c */ /* 0x000fe20000300000 */
.L_x_25:
[----:B------:R-:W-:Y:S02]  /*af50*/  UISETP.GT.U32.AND UP0, UPT, UR13, 0x1, UPT ;  /* 0x000000010d00788c */ /* 0x000fe4000bf04070 */
[----:B------:R-:W-:-:S04]  /*af60*/  ULEA UR8, UR25, UR11, 0x3 ;  /* 0x0000000b19087291 */ /* 0x000fc8000f8e183f */
[----:B------:R-:W-:Y:S01]  /*af70*/  UIADD3 UR8, UR8, 0x28, URZ ;  /* 0x0000002808087890 */ /* 0x000fe2000fffe03f */
[----:B------:R-:W-:-:S03]  /*af80*/  PLOP3.LUT P0, PT, PT, PT, UP0, 0x80, 0x0 ;  /* 0x000000000000781c */ /* 0x000fc60003f0f008 */
[----:B------:R-:W-:-:S09]  /*af90*/  UPRMT UR8, URZ, 0x654, UR8 ;  /* 0x000006543f087896 */ /* 0x000fd20008000008 */
[----:B------:R-:W-:Y:S01]  /*afa0*/  SYNCS.ARRIVE.TRANS64.RED.A1T0 RZ, [UR8], RZ ;  /* 0x000000ffffff79a7 */ /* 0x000fe20008100408 */
[----:B------:R-:W-:Y:S05]  /*afb0*/  @P0 BRA `(.L_x_26) ;  /* 0x0000000000040947 */ /* 0x000fea0003800000 */
[----:B------:R-:W-:Y:S01]  /*afc0*/  BPT.TRAP 0x1 ;  /* 0x000000040000795c */ /* 0x000fe20000300000 */
.L_x_26:
[----:B------:R-:W-:Y:S01]  /*afd0*/  UIADD3 UR14, UR14, 0x1, URZ ;  /* 0x000000010e0e7890 */ /* 0x000fe2000fffe03f */
[C---:B-----5:R-:W-:Y:S01]  /*afe0*/  ISETP.GT.AND P0, PT, R2.reuse, 0x1, PT ;  /* 0x000000010200780c */ /* 0x060fe20003f04270 */
[----:B------:R-:W-:Y:S01]  /*aff0*/  UIADD3 UR25, UR25, 0x1, URZ ;  /* 0x0000000119197890 */ /* 0x000fe2000fffe03f */
[----:B------:R-:W-:Y:S01]  /*b000*/  VIADD R2, R2, 0xffffffff ;  /* 0xffffffff02027836 */ /* 0x000fe20000000000 */
[----:B------:R-:W-:Y:S02]  /*b010*/  UISETP.NE.AND UP0, UPT, UR14, 0x5, UPT ;  /* 0x000000050e00788c */ /* 0x000fe4000bf05270 */
[----:B------:R-:W-:Y:S02]  /*b020*/  UISETP.NE.AND UP1, UPT, UR25, 0x5, UPT ;  /* 0x000000051900788c */ /* 0x000fe4000bf25270 */
[----:B------:R-:W-:Y:S02]  /*b030*/  USEL UR8, URZ, 0x1, UP0 ;  /* 0x000000013f087887 */ /* 0x000fe40008000000 */
[----:B------:R-:W-:-:S02]  /*b040*/  USEL UR14, UR14, URZ, UP0 ;  /* 0x0000003f0e0e7287 */ /* 0x000fc40008000000 */
[----:B------:R-:W-:Y:S02]  /*b050*/  USEL UR25, UR25, URZ, UP1 ;  /* 0x0000003f19197287 */ /* 0x000fe40008800000 */
[----:B------:R-:W-:Y:S01]  /*b060*/  LOP3.LUT R0, R0, UR8, RZ, 0x3c, !PT ;  /* 0x0000000800007c12 */ /* 0x000fe2000f8e3cff */
[----:B------:R-:W-:Y:S01]  /*b070*/  UMOV UR8, 0x1 ;  /* 0x0000000100087882 */ /* 0x000fe20000000000 */
[----:B------:R-:W-:Y:S08]  /*b080*/  @P0 BRA `(.L_x_27) ;  /* 0xffffffb000780947 */ /* 0x000ff0000383ffff */
.L_x_19:
[----:B------:R-:W-:-:S04]  /*b090*/  UISETP.NE.AND UP0, UPT, UR6, URZ, UPT ;  /* 0x0000003f0600728c */ /* 0x000fc8000bf05270 */
[----:B------:R-:W-:-:S06]  /*b0a0*/  USEL UR6, URZ, 0x1, !UP0 ;  /* 0x000000013f067887 */ /* 0x000fcc000c000000 */
[----:B------:R-:W-:-:S13]  /*b0b0*/  ISETP.NE.AND P0, PT, RZ, UR6, PT ;  /* 0x00000006ff007c0c */ /* 0x000fda000bf05270 */
[----:B------:R-:W-:Y:S05]  /*b0c0*/  @!P0 BRA `(.L_x_28) ;  /* 0x0000003800188947 */ /* 0x000fea0003800000 */
[----:B------:R4:W-:Y:S04]  /*b0d0*/  STL [R1+0x620], R43 ;  /* 0x0006202b01007387 */ /* 0x0009e80000100800 */
[----:B----4-:R-:W4:Y:S04]  /*b0e0*/  LDL.LU R43, [R1] ;  /* 0x00000000012b7983 */ /* 0x010f280000300800 */
[----:B------:R5:W-:Y:S04]  /*b0f0*/  STL [R1+0x61c], R44 ;  /* 0x00061c2c01007387 */ /* 0x000be80000100800 */
[----:B-----5:R-:W5:Y:S04]  /*b100*/  LDL.LU R44, [R1+0x4] ;  /* 0x00000400012c7983 */ /* 0x020f680000300800 */
[----:B------:R0:W-:Y:S04]  /*b110*/  STL [R1+0x618], R45 ;  /* 0x0006182d01007387 */ /* 0x0001e80000100800 */
[----:B0-----:R-:W2:Y:S04]  /*b120*/  LDL.LU R45, [R1+0x8] ;  /* 0x00000800012d7983 */ /* 0x001ea80000300800 */
[----:B------:R0:W-:Y:S04]  /*b130*/  STL [R1+0x614], R46 ;  /* 0x0006142e01007387 */ /* 0x0001e80000100800 */
[----:B0-----:R-:W3:Y:S04]  /*b140*/  LDL.LU R46, [R1+0xc] ;  /* 0x00000c00012e7983 */ /* 0x001ee80000300800 */
        /* <DEDUP_REMOVED lines=140> */
[----:B------:R-:W3:Y:S04]  /*ba10*/  LDL.LU R0, [R1+0x204] ;  /* 0x0002040001007983 */ /* 0x000ee80000300800 */
[----:B------:R-:W3:Y:S04]  /*ba20*/  LDL.LU R2, [R1+0x1b0] ;  /* 0x0001b00001027983 */ /* 0x000ee80000300800 */
[----:B------:R-:W3:Y:S04]  /*ba30*/  LDL.LU R3, [R1+0x208] ;  /* 0x0002080001037983 */ /* 0x000ee80000300800 */
        /* <DEDUP_REMOVED lines=65> */
[----:B0-----:R-:W3:Y:S01]  /*be50*/  LDL.LU R149, [R1+0x130] ;  /* 0x0001300001957983 */ /* 0x001ee20000300800 */
[----:B----4-:R-:W-:-:S03]  /*be60*/  FADD R4, R43, R4 ;  /* 0x000000042b047221 */ /* 0x010fc60000000000 */
[----:B------:R0:W-:Y:S01]  /*be70*/  STL [R1+0x474], R150 ;  /* 0x0004749601007387 */ /* 0x0001e20000100800 */
[----:B-----5:R-:W-:Y:S01]  /*be80*/  FADD R5, R44, R5 ;  /* 0x000000052c057221 */ /* 0x020fe20000000000 */
[----:B--2---:R-:W-:Y:S01]  /*be90*/  FADD R6, R45, R6 ;  /* 0x000000062d067221 */ /* 0x004fe20000000000 */
[----:B---3--:R-:W-:Y:S01]  /*bea0*/  FADD R7, R46, R7 ;  /* 0x000000072e077221 */ /* 0x008fe20000000000 */
[----:B------:R-:W-:Y:S01]  /*beb0*/  FADD R8, R47, R8 ;  /* 0x000000082f087221 */ /* 0x000fe20000000000 */
[----:B0-----:R-:W2:Y:S04]  /*bec0*/  LDL.LU R150, [R1+0x12c] ;  /* 0x00012c0001967983 */ /* 0x001ea80000300800 */
[----:B------:R0:W-:Y:S01]  /*bed0*/  STL [R1+0x470], R151 ;  /* 0x0004709701007387 */ /* 0x0001e20000100800 */
[----:B------:R-:W-:Y:S01]  /*bee0*/  FADD R9, R48, R9 ;  /* 0x0000000930097221 */ /* 0x000fe20000000000 */
[----:B------:R-:W-:Y:S01]  /*bef0*/  FADD R10, R49, R10 ;  /* 0x0000000a310a7221 */ /* 0x000fe20000000000 */
[----:B------:R-:W-:Y:S01]  /*bf00*/  FADD R11, R50, R11 ;  /* 0x0000000b320b7221 */ /* 0x000fe20000000000 */
[----:B0-----:R-:W3:Y:S04]  /*bf10*/  LDL.LU R151, [R1+0x128] ;  /* 0x0001280001977983 */ /* 0x001ee80000300800 */
[----:B------:R-:W4:Y:S04]  /*bf20*/  LDL.LU R43, [R1+0x620] ;  /* 0x00062000012b7983 */ /* 0x000f280000300800 */
[----:B------:R-:W5:Y:S04]  /*bf30*/  LDL.LU R44, [R1+0x61c] ;  /* 0x00061c00012c7983 */ /* 0x000f680000300800 */
[----:B------:R-:W4:Y:S04]  /*bf40*/  LDL.LU R45, [R1+0x618] ;  /* 0x00061800012d7983 */ /* 0x000f280000300800 */
[----:B------:R-:W5:Y:S01]  /*bf50*/  LDL.LU R46, [R1+0x614] ;  /* 0x00061400012e7983 */ /* 0x000f620000300800 */
[----:B------:R-:W-:-:S03]  /*bf60*/  FADD R12, R51, R12 ;  /* 0x0000000c330c7221 */ /* 0x000fc60000000000 */
[----:B------:R-:W4:Y:S01]  /*bf70*/  LDL.LU R47, [R1+0x610] ;  /* 0x00061000012f7983 */ /* 0x000f220000300800 */
[----:B------:R-:W-:-:S03]  /*bf80*/  FADD R13, R52, R13 ;  /* 0x0000000d340d7221 */ /* 0x000fc60000000000 */
        /* <DEDUP_REMOVED lines=134> */
[----:B------:R-:W4:Y:S04]  /*c7f0*/  LDL.LU R115, [R1+0x500] ;  /* 0x0005000001737983 */ /* 0x000f280000300800 */
[----:B------:R-:W4:Y:S01]  /*c800*/  LDL.LU R116, [R1+0x4fc] ;  /* 0x0004fc0001747983 */ /* 0x000f220000300800 */
[----:B------:R-:W-:Y:S01]  /*c810*/  FADD R3, R2, R3 ;  /* 0x0000000302037221 */ /* 0x000fe20000000000 */
[----:B------:R-:W-:Y:S01]  /*c820*/  FADD R237, R120, R237 ;  /* 0x000000ed78ed7221 */ /* 0x000fe20000000000 */
[----:B------:R-:W-:Y:S01]  /*c830*/  FADD R236, R121, R236 ;  /* 0x000000ec79ec7221 */ /* 0x000fe20000000000 */
[----:B------:R-:W5:Y:S01]  /*c840*/  LDL.LU R117, [R1+0x1b4] ;  /* 0x0001b40001757983 */ /* 0x000f620000300800 */
[----:B------:R-:W-:Y:S01]  /*c850*/  FADD R235, R122, R235 ;  /* 0x000000eb7aeb7221 */ /* 0x000fe20000000000 */
[----:B------:R-:W-:Y:S01]  /*c860*/  FADD R234, R123, R234 ;  /* 0x000000ea7bea7221 */ /* 0x000fe20000000000 */
[----:B------:R-:W-:Y:S01]  /*c870*/  FADD R233, R124, R233 ;  /* 0x000000e97ce97221 */ /* 0x000fe20000000000 */
[----:B------:R0:W-:Y:S01]  /*c880*/  STL [R1+0x200], R118 ;  /* 0x0002007601007387 */ /* 0x0001e20000100800 */
        /* <DEDUP_REMOVED lines=11> */
[----:B0-----:R-:W4:Y:S01]  /*c940*/  LDL.LU R118, [R1+0x1b8] ;  /* 0x0001b80001767983 */ /* 0x001f220000300800 */
[----:B------:R-:W-:Y:S01]  /*c950*/  FADD R217, R140, R217 ;  /* 0x000000d98cd97221 */ /* 0x000fe20000000000 */
[----:B------:R-:W-:Y:S01]  /*c960*/  FADD R223, R134, R223 ;  /* 0x000000df86df7221 */ /* 0x000fe20000000000 */
[----:B------:R-:W-:Y:S01]  /*c970*/  FADD R216, R141, R216 ;  /* 0x000000d88dd87221 */ /* 0x000fe20000000000 */
[----:B------:R0:W-:Y:S01]  /*c980*/  STL [R1+0x208], R3 ;  /* 0x0002080301007387 */ /* 0x0001e20000100800 */
[----:B------:R-:W-:Y:S01]  /*c990*/  FADD R222, R135, R222 ;  /* 0x000000de87de7221 */ /* 0x000fe20000000000 */
[----:B------:R-:W-:Y:S01]  /*c9a0*/  FADD R215, R142, R215 ;  /* 0x000000d78ed77221 */ /* 0x000fe20000000000 */
[----:B------:R-:W-:Y:S01]  /*c9b0*/  FADD R221, R136, R221 ;  /* 0x000000dd88dd7221 */ /* 0x000fe20000000000 */
[----:B-1----:R-:W4:Y:S01]  /*c9c0*/  LDL.LU R0, [R1+0x210] ;  /* 0x0002100001007983 */ /* 0x002f220000300800 */
[----:B------:R-:W-:Y:S01]  /*c9d0*/  FADD R214, R143, R214 ;  /* 0x000000d68fd67221 */ /* 0x000fe20000000000 */
[----:B------:R-:W-:Y:S01]  /*c9e0*/  FADD R220, R137, R220 ;  /* 0x000000dc89dc7221 */ /* 0x000fe20000000000 */
[----:B------:R-:W-:Y:S01]  /*c9f0*/  FADD R213, R144, R213 ;  /* 0x000000d590d57221 */ /* 0x000fe20000000000 */
[----:B------:R-:W4:Y:S01]  /*ca00*/  LDL.LU R119, [R1+0x1bc] ;  /* 0x0001bc0001777983 */ /* 0x000f220000300800 */
[----:B------:R-:W-:Y:S01]  /*ca10*/  FADD R219, R138, R219 ;  /* 0x000000db8adb7221 */ /* 0x000fe20000000000 */
[----:B------:R-:W-:Y:S01]  /*ca20*/  FADD R212, R145, R212 ;  /* 0x000000d491d47221 */ /* 0x000fe20000000000 */
[----:B------:R-:W-:Y:S01]  /*ca30*/  FADD R218, R139, R218 ;  /* 0x000000da8bda7221 */ /* 0x000fe20000000000 */
[----:B------:R-:W4:Y:S01]  /*ca40*/  LDL.LU R2, [R1+0x214] ;  /* 0x0002140001027983 */ /* 0x000f220000300800 */
[----:B------:R-:W-:Y:S01]  /*ca50*/  FADD R211, R146, R211 ;  /* 0x000000d392d37221 */ /* 0x000fe20000000000 */
[----:B---3--:R-:W-:Y:S01]  /*ca60*/  FADD R206, R151, R206 ;  /* 0x000000ce97ce7221 */ /* 0x008fe20000000000 */
[----:B------:R-:W-:Y:S01]  /*ca70*/  FADD R210, R147, R210 ;  /* 0x000000d293d27221 */ /* 0x000fe20000000000 */
[----:B------:R-:W3:Y:S01]  /*ca80*/  LDL.LU R120, [R1+0x1c0] ;  /* 0x0001c00001787983 */ /* 0x000ee20000300800 */
[----:B--2---:R-:W-:Y:S01]  /*ca90*/  FADD R207, R150, R207 ;  /* 0x000000cf96cf7221 */ /* 0x004fe20000000000 */
[----:B------:R-:W-:-:S02]  /*caa0*/  FADD R209, R148, R209 ;  /* 0x000000d194d17221 */ /* 0x000fc40000000000 */
[----:B0-----:R-:W3:Y:S04]  /*cab0*/  LDL.LU R3, [R1+0x218] ;  /* 0x0002180001037983 */ /* 0x001ee80000300800 */
[----:B------:R-:W2:Y:S04]  /*cac0*/  LDL.LU R121, [R1+0x1c4] ;  /* 0x0001c40001797983 */ /* 0x000ea80000300800 */
        /* <DEDUP_REMOVED lines=28> */
[----:B------:R-:W2:Y:S01]  /*cc90*/  LDL.LU R148, [R1+0x254] ;  /* 0x0002540001947983 */ /* 0x000ea20000300800 */
[----:B-----5:R-:W-:-:S03]  /*cca0*/  FADD R149, R117, R149 ;  /* 0x0000009575957221 */ /* 0x020fc60000000000 */
[----:B------:R-:W5:Y:S04]  /*ccb0*/  LDL.LU R117, [R1+0x4f8] ;  /* 0x0004f80001757983 */ /* 0x000f680000300800 */
[----:B------:R0:W-:Y:S04]  /*ccc0*/  STL [R1+0x20c], R149 ;  /* 0x00020c9501007387 */ /* 0x0001e80000100800 */
[----:B0-----:R-:W5:Y:S01]  /*ccd0*/  LDL.LU R149, [R1+0x258] ;  /* 0x0002580001957983 */ /* 0x001f620000300800 */
[----:B----4-:R-:W-:-:S03]  /*cce0*/  FADD R0, R118, R0 ;  /* 0x0000000076007221 */ /* 0x010fc60000000000 */
[----:B------:R-:W4:Y:S01]  /*ccf0*/  LDL.LU R118, [R1+0x4f4] ;  /* 0x0004f40001767983 */ /* 0x000f220000300800 */
[----:B------:R-:W-:-:S03]  /*cd00*/  FADD R2, R119, R2 ;  /* 0x0000000277027221 */ /* 0x000fc60000000000 */
[----:B------:R0:W-:Y:S01]  /*cd10*/  STL [R1+0x210], R0 ;  /* 0x0002100001007387 */ /* 0x0001e20000100800 */
[----:B---3--:R-:W-:-:S03]  /*cd20*/  FADD R3, R120, R3 ;  /* 0x0000000378037221 */ /* 0x008fc60000000000 */
[----:B0-----:R-:W3:Y:S04]  /*cd30*/  LDL.LU R0, [R1+0x25c] ;  /* 0x00025c0001007983 */ /* 0x001ee80000300800 */
[----:B------:R-:W4:Y:S01]  /*cd40*/  LDL.LU R119, [R1+0x4f0] ;  /* 0x0004f00001777983 */ /* 0x000f220000300800 */
[----:B--2---:R-:W-:-:S03]  /*cd50*/  FADD R122, R121, R122 ;  /* 0x0000007a797a7221 */ /* 0x004fc60000000000 */
[----:B------:R0:W-:Y:S01]  /*cd60*/  STL [R1+0x214], R2 ;  /* 0x0002140201007387 */ /* 0x0001e20000100800 */
[----:B------:R-:W-:-:S03]  /*cd70*/  FADD R124, R123, R124 ;  /* 0x0000007c7b7c7221 */ /* 0x000fc60000000000 */
[----:B0-----:R-:W2:Y:S04]  /*cd80*/  LDL.LU R2, [R1+0x260] ;  /* 0x0002600001027983 */ /* 0x001ea80000300800 */
[----:B------:R-:W4:Y:S04]  /*cd90*/  LDL.LU R120, [R1+0x4ec] ;  /* 0x0004ec0001787983 */ /* 0x000f280000300800 */
[----:B------:R0:W-:Y:S01]  /*cda0*/  STL [R1+0x218], R3 ;  /* 0x0002180301007387 */ /* 0x0001e20000100800 */
[----:B------:R-:W-:Y:S01]  /*cdb0*/  FADD R126, R125, R126 ;  /* 0x0000007e7d7e7221 */ /* 0x000fe20000000000 */
[----:B------:R-:W-:-:S02]  /*cdc0*/  FADD R128, R127, R128 ;  /* 0x000000807f807221 */ /* 0x000fc40000000000 */
[----:B0-----:R-:W4:Y:S04]  /*cdd0*/  LDL.LU R3, [R1+0x264] ;  /* 0x0002640001037983 */ /* 0x001f280000300800 */
[----:B------:R-:W4:Y:S04]  /*cde0*/  LDL.LU R121, [R1+0x4e8] ;  /* 0x0004e80001797983 */ /* 0x000f280000300800 */
[----:B------:R0:W-:Y:S01]  /*cdf0*/  STL [R1+0x21c], R122 ;  /* 0x00021c7a01007387 */ /* 0x0001e20000100800 */
[----:B------:R-:W-:-:S03]  /*ce00*/  FADD R130, R129, R130 ;  /* 0x0000008281827221 */ /* 0x000fc60000000000 */
        /* <DEDUP_REMOVED lines=42> */
[----:B------:R0:W-:Y:S04]  /*d0b0*/  STL [R1+0x248], R145 ;  /* 0x0002489101007387 */ /* 0x0001e80000100800 */
[----:B0-----:R-:W4:Y:S04]  /*d0c0*/  LDL.LU R145, [R1+0x27c] ;  /* 0x00027c0001917983 */ /* 0x001f280000300800 */
[----:B------:R-:W4:Y:S04]  /*d0d0*/  LDL.LU R139, [R1+0x4a0] ;  /* 0x0004a000018b7983 */ /* 0x000f280000300800 */
[----:B------:R0:W-:Y:S04]  /*d0e0*/  STL [R1+0x24c], R146 ;  /* 0x00024c9201007387 */ /* 0x0001e80000100800 */
[----:B0-----:R-:W4:Y:S04]  /*d0f0*/  LDL.LU R146, [R1+0x280] ;  /* 0x0002800001927983 */ /* 0x001f280000300800 */
[----:B------:R0:W-:Y:S01]  /*d100*/  STL [R1+0x250], R147 ;  /* 0x0002509301007387 */ /* 0x0001e20000100800 */
[----:B-----5:R-:W-:-:S03]  /*d110*/  FADD R149, R24, R149 ;  /* 0x0000009518957221 */ /* 0x020fc60000000000 */
[----:B0-----:R-:W5:Y:S04]  /*d120*/  LDL.LU R147, [R1+0x284] ;  /* 0x0002840001937983 */ /* 0x001f680000300800 */
[----:B------:R0:W-:Y:S04]  /*d130*/  STL [R1+0x254], R148 ;  /* 0x0002549401007387 */ /* 0x0001e80000100800 */
[----:B0-----:R-:W5:Y:S04]  /*d140*/  LDL.LU R148, [R1+0x288] ;  /* 0x0002880001947983 */ /* 0x001f680000300800 */
[----:B------:R0:W-:Y:S04]  /*d150*/  STL [R1+0x258], R149 ;  /* 0x0002589501007387 */ /* 0x0001e80000100800 */
[----:B0-----:R-:W5:Y:S04]  /*d160*/  LDL.LU R149, [R1+0x28c] ;  /* 0x00028c0001957983 */ /* 0x001f680000300800 */
[----:B------:R-:W5:Y:S04]  /*d170*/  LDL.LU R150, [R1+0x290] ;  /* 0x0002900001967983 */ /* 0x000f680000300800 */
[----:B------:R-:W5:Y:S01]  /*d180*/  LDL.LU R151, [R1+0x294] ;  /* 0x0002940001977983 */ /* 0x000f620000300800 */
[----:B---3--:R-:W-:Y:S01]  /*d190*/  FADD R0, R25, R0 ;  /* 0x0000000019007221 */ /* 0x008fe20000000000 */
[----:B--2---:R-:W-:-:S04]  /*d1a0*/  FADD R2, R26, R2 ;  /* 0x000000021a027221 */ /* 0x004fc80000000000 */
[----:B------:R0:W-:Y:S01]  /*d1b0*/  STL [R1+0x25c], R0 ;  /* 0x00025c0001007387 */ /* 0x0001e20000100800 */
[----:B----4-:R-:W-:-:S03]  /*d1c0*/  FADD R3, R27, R3 ;  /* 0x000000031b037221 */ /* 0x010fc60000000000 */
[----:B------:R-:W2:Y:S04]  /*d1d0*/  LDL.LU R27, [R1+0x2c8] ;  /* 0x0002c800011b7983 */ /* 0x000ea80000300800 */
[----:B------:R1:W-:Y:S04]  /*d1e0*/  STL [R1+0x260], R2 ;  /* 0x0002600201007387 */ /* 0x0003e80000100800 */
[----:B------:R-:W3:Y:S04]  /*d1f0*/  LDL.LU R26, [R1+0x2cc] ;  /* 0x0002cc00011a7983 */ /* 0x000ee80000300800 */
[----:B------:R-:W4:Y:S04]  /*d200*/  LDL.LU R25, [R1+0x2d0] ;  /* 0x0002d00001197983 */ /* 0x000f280000300800 */
[----:B------:R1:W-:Y:S04]  /*d210*/  STL [R1+0x264], R3 ;  /* 0x0002640301007387 */ /* 0x0003e80000100800 */
[----:B------:R-:W4:Y:S04]  /*d220*/  LDL.LU R24, [R1+0x2d4] ;  /* 0x0002d40001187983 */ /* 0x000f280000300800 */
[----:B0-----:R-:W4:Y:S04]  /*d230*/  LDL.LU R0, [R1+0x2d8] ;  /* 0x0002d80001007983 */ /* 0x001f280000300800 */
[----:B-1----:R-:W4:Y:S04]  /*d240*/  LDL.LU R2, [R1+0x2dc] ;  /* 0x0002dc0001027983 */ /* 0x002f280000300800 */
[----:B------:R-:W4:Y:S01]  /*d250*/  LDL.LU R3, [R1+0x2e0] ;  /* 0x0002e00001037983 */ /* 0x000f220000300800 */
[----:B------:R-:W-:-:S05]  /*d260*/  FADD R140, R28, R140 ;  /* 0x0000008c1c8c7221 */ /* 0x000fca0000000000 */
[----:B------:R0:W-:Y:S04]  /*d270*/  STL [R1+0x268], R140 ;  /* 0x0002688c01007387 */ /* 0x0001e80000100800 */
[----:B0-----:R-:W4:Y:S01]  /*d280*/  LDL.LU R140, [R1+0x49c] ;  /* 0x00049c00018c7983 */ /* 0x001f220000300800 */
[----:B------:R-:W-:-:S03]  /*d290*/  FADD R141, R29, R141 ;  /* 0x0000008d1d8d7221 */ /* 0x000fc60000000000 */
[----:B------:R-:W4:Y:S04]  /*d2a0*/  LDL.LU R28, [R1+0x2c4] ;  /* 0x0002c400011c7983 */ /* 0x000f280000300800 */
        /* <DEDUP_REMOVED lines=20> */
[----:B------:R0:W-:Y:S01]  /*d3f0*/  STL [R1+0x280], R146 ;  /* 0x0002809201007387 */ /* 0x0001e20000100800 */
[----:B-----5:R-:W-:-:S03]  /*d400*/  FADD R147, R35, R147 ;  /* 0x0000009323937221 */ /* 0x020fc60000000000 */
[----:B0-----:R-:W5:Y:S04]  /*d410*/  LDL.LU R146, [R1+0x484] ;  /* 0x0004840001927983 */ /* 0x001f680000300800 */
[----:B------:R-:W5:Y:S04]  /*d420*/  LDL.LU R34, [R1+0x2ac] ;  /* 0x0002ac0001227983 */ /* 0x000f680000300800 */
[----:B------:R0:W-:Y:S01]  /*d430*/  STL [R1+0x284], R147 ;  /* 0x0002849301007387 */ /* 0x0001e20000100800 */
[----:B------:R-:W-:-:S03]  /*d440*/  FADD R148, R36, R148 ;  /* 0x0000009424947221 */ /* 0x000fc60000000000 */
[----:B0-----:R-:W5:Y:S04]  /*d450*/  LDL.LU R147, [R1+0x480] ;  /* 0x0004800001937983 */ /* 0x001f680000300800 */
[----:B------:R-:W5:Y:S01]  /*d460*/  LDL.LU R35, [R1+0x2a8] ;  /* 0x0002a80001237983 */ /* 0x000f620000300800 */
[----:B------:R-:W-:-:S03]  /*d470*/  FADD R149, R37, R149 ;  /* 0x0000009525957221 */ /* 0x000fc60000000000 */
[----:B------:R0:W-:Y:S01]  /*d480*/  STL [R1+0x288], R148 ;  /* 0x0002889401007387 */ /* 0x0001e20000100800 */
[----:B------:R-:W-:Y:S01]  /*d490*/  FADD R150, R38, R150 ;  /* 0x0000009626967221 */ /* 0x000fe20000000000 */
[----:B------:R-:W-:Y:S02]  /*d4a0*/  FADD R151, R39, R151 ;  /* 0x0000009727977221 */ /* 0x000fe40000000000 */
[----:B0-----:R-:W5:Y:S04]  /*d4b0*/  LDL.LU R148, [R1+0x47c] ;  /* 0x00047c0001947983 */ /* 0x001f680000300800 */
[----:B------:R-:W5:Y:S04]  /*d4c0*/  LDL.LU R36, [R1+0x2a4] ;  /* 0x0002a40001247983 */ /* 0x000f680000300800 */
[----:B------:R0:W-:Y:S04]  /*d4d0*/  STL [R1+0x28c], R149 ;  /* 0x00028c9501007387 */ /* 0x0001e80000100800 */
[----:B0-----:R-:W5:Y:S04]  /*d4e0*/  LDL.LU R149, [R1+0x478] ;  /* 0x0004780001957983 */ /* 0x001f680000300800 */
[----:B------:R-:W5:Y:S04]  /*d4f0*/  LDL.LU R37, [R1+0x2a0] ;  /* 0x0002a00001257983 */ /* 0x000f680000300800 */
[----:B------:R0:W-:Y:S04]  /*d500*/  STL [R1+0x290], R150 ;  /* 0x0002909601007387 */ /* 0x0001e80000100800 */
[----:B0-----:R-:W5:Y:S04]  /*d510*/  LDL.LU R150, [R1+0x474] ;  /* 0x0004740001967983 */ /* 0x001f680000300800 */
[----:B------:R-:W5:Y:S04]  /*d520*/  LDL.LU R38, [R1+0x29c] ;  /* 0x00029c0001267983 */ /* 0x000f680000300800 */
[----:B------:R0:W-:Y:S04]  /*d530*/  STL [R1+0x294], R151 ;  /* 0x0002949701007387 */ /* 0x0001e80000100800 */
[----:B0-----:R-:W5:Y:S04]  /*d540*/  LDL.LU R151, [R1+0x470] ;  /* 0x0004700001977983 */ /* 0x001f680000300800 */
[----:B------:R-:W5:Y:S01]  /*d550*/  LDL.LU R39, [R1+0x298] ;  /* 0x0002980001277983 */ /* 0x000f620000300800 */
[----:B--2---:R-:W-:Y:S01]  /*d560*/  FADD R27, R52, R27 ;  /* 0x0000001b341b7221 */ /* 0x004fe20000000000 */
[----:B---3--:R-:W-:Y:S01]  /*d570*/  FADD R26, R53, R26 ;  /* 0x0000001a351a7221 */ /* 0x008fe20000000000 */
[----:B----4-:R-:W-:Y:S01]  /*d580*/  FADD R25, R54, R25 ;  /* 0x0000001936197221 */ /* 0x010fe20000000000 */
[----:B------:R-:W-:Y:S01]  /*d590*/  FADD R24, R55, R24 ;  /* 0x0000001837187221 */ /* 0x000fe20000000000 */
        /* <DEDUP_REMOVED lines=9> */
[----:B-----5:R-:W-:Y:S01]  /*d630*/  FADD R34, R45, R34 ;  /* 0x000000222d227221 */ /* 0x020fe20000000000 */
[----:B------:R-:W-:Y:S01]  /*d640*/  FADD R35, R44, R35 ;  /* 0x000000232c237221 */ /* 0x000fe20000000000 */
[----:B------:R-:W-:Y:S01]  /*d650*/  FADD R36, R43, R36 ;  /* 0x000000242b247221 */ /* 0x000fe20000000000 */
[----:B------:R-:W-:Y:S01]  /*d660*/  FADD R37, R42, R37 ;  /* 0x000000252a257221 */ /* 0x000fe20000000000 */
[----:B------:R-:W-:Y:S01]  /*d670*/  FADD R38, R41, R38 ;  /* 0x0000002629267221 */ /* 0x000fe20000000000 */
[----:B------:R-:W-:-:S05]  /*d680*/  FADD R39, R40, R39 ;  /* 0x0000002728277221 */ /* 0x000fca0000000000 */
[----:B------:R0:W-:Y:S04]  /*d690*/  STL [R1+0x298], R39 ;  /* 0x0002982701007387 */ /* 0x0001e80000100800 */
        /* <DEDUP_REMOVED lines=15> */
[----:B------:R-:W5:Y:S04]  /*d790*/  LDL.LU R51, [R1+0x2e4] ;  /* 0x0002e40001337983 */ /* 0x000f680000300800 */
[----:B------:R5:W-:Y:S04]  /*d7a0*/  STL [R1+0x2d8], R0 ;  /* 0x0002d80001007387 */ /* 0x000be80000100800 */
[----:B------:R-:W5:Y:S04]  /*d7b0*/  LDL.LU R50, [R1+0x2e8] ;  /* 0x0002e80001327983 */ /* 0x000f680000300800 */
[----:B------:R5:W-:Y:S04]  /*d7c0*/  STL [R1+0x2dc], R2 ;  /* 0x0002dc0201007387 */ /* 0x000be80000100800 */
[----:B------:R-:W5:Y:S04]  /*d7d0*/  LDL.LU R49, [R1+0x2ec] ;  /* 0x0002ec0001317983 */ /* 0x000f680000300800 */
[----:B------:R5:W-:Y:S04]  /*d7e0*/  STL [R1+0x2e0], R3 ;  /* 0x0002e00301007387 */ /* 0x000be80000100800 */
[----:B------:R-:W5:Y:S04]  /*d7f0*/  LDL.LU R48, [R1+0x2f0] ;  /* 0x0002f00001307983 */ /* 0x000f680000300800 */
        /* <DEDUP_REMOVED lines=8> */
[----:B0-----:R-:W5:Y:S04]  /*d880*/  LDL.LU R39, [R1+0x314] ;  /* 0x0003140001277983 */ /* 0x001f680000300800 */
[----:B-1----:R-:W5:Y:S04]  /*d890*/  LDL.LU R38, [R1+0x318] ;  /* 0x0003180001267983 */ /* 0x002f680000300800 */
[----:B--2---:R-:W2:Y:S04]  /*d8a0*/  LDL.LU R37, [R1+0x31c] ;  /* 0x00031c0001257983 */ /* 0x004ea80000300800 */
[----:B---3--:R-:W3:Y:S04]  /*d8b0*/  LDL.LU R36, [R1+0x320] ;  /* 0x0003200001247983 */ /* 0x008ee80000300800 */
[----:B----4-:R-:W4:Y:S04]  /*d8c0*/  LDL.LU R35, [R1+0x324] ;  /* 0x0003240001237983 */ /* 0x010f280000300800 */
[----:B-----5:R-:W5:Y:S04]  /*d8d0*/  LDL.LU R34, [R1+0x328] ;  /* 0x0003280001227983 */ /* 0x020f680000300800 */
        /* <DEDUP_REMOVED lines=12> */
[----:B------:R-:W5:Y:S01]  /*d9a0*/  LDL.LU R3, [R1+0x35c] ;  /* 0x00035c0001037983 */ /* 0x000f620000300800 */
[----:B------:R-:W-:Y:S01]  /*d9b0*/  FADD R51, R59, R51 ;  /* 0x000000333b337221 */ /* 0x000fe20000000000 */
[----:B------:R-:W-:-:S04]  /*d9c0*/  FADD R50, R60, R50 ;  /* 0x000000323c327221 */ /* 0x000fc80000000000 */
        /* <DEDUP_REMOVED lines=25> */
[----:B--2---:R-:W-:-:S03]  /*db60*/  FADD R37, R73, R37 ;  /* 0x0000002549257221 */ /* 0x004fc60000000000 */
[----:B------:R2:W-:Y:S01]  /*db70*/  STL [R1+0x318], R38 ;  /* 0x0003182601007387 */ /* 0x0005e20000100800 */
[----:B---3--:R-:W-:-:S03]  /*db80*/  FADD R36, R74, R36 ;  /* 0x000000244a247221 */ /* 0x008fc60000000000 */
[----:B------:R3:W-:Y:S01]  /*db90*/  STL [R1+0x31c], R37 ;  /* 0x00031c2501007387 */ /* 0x0007e20000100800 */
[----:B----4-:R-:W-:-:S03]  /*dba0*/  FADD R35, R75, R35 ;  /* 0x000000234b237221 */ /* 0x010fc60000000000 */
[----:B------:R4:W-:Y:S01]  /*dbb0*/  STL [R1+0x320], R36 ;  /* 0x0003202401007387 */ /* 0x0009e20000100800 */
[----:B-----5:R-:W-:-:S03]  /*dbc0*/  FADD R34, R76, R34 ;  /* 0x000000224c227221 */ /* 0x020fc60000000000 */
        /* <DEDUP_REMOVED lines=24> */
[----:B0-----:R-:W5:Y:S01]  /*dd50*/  LDL.LU R51, [R1+0x360] ;  /* 0x0003600001337983 */ /* 0x001f620000300800 */
[----:B------:R-:W-:-:S03]  /*dd60*/  FADD R3, R89, R3 ;  /* 0x0000000359037221 */ /* 0x000fc60000000000 */
[----:B------:R0:W-:Y:S04]  /*dd70*/  STL [R1+0x354], R0 ;  /* 0x0003540001007387 */ /* 0x0001e80000100800 */
[----:B-1----:R-:W5:Y:S04]  /*dd80*/  LDL.LU R50, [R1+0x364] ;  /* 0x0003640001327983 */ /* 0x002f680000300800 */
        /* <DEDUP_REMOVED lines=181> */
[----:B------:R-:W-:Y:S01]  /*e8e0*/  FADD R2, R150, R2 ;  /* 0x0000000296027221 */ /* 0x000fe20000000000 */
[----:B------:R-:W-:-:S05]  /*e8f0*/  FADD R3, R3, R151 ;  /* 0x0000009703037221 */ /* 0x000fca0000000000 */
[----:B------:R0:W-:Y:S04]  /*e900*/  STL [R1+0x454], R3 ;  /* 0x0004540301007387 */ /* 0x0001e80000100800 */
[----:B------:R0:W-:Y:S04]  /*e910*/  STL [R1+0x44c], R0 ;  /* 0x00044c0001007387 */ /* 0x0001e80000100800 */
[----:B------:R0:W-:Y:S02]  /*e920*/  STL [R1+0x450], R2 ;  /* 0x0004500201007387 */ /* 0x0001e40000100800 */
.L_x_28:
[----:B0-----:R-:W0:Y:S02]  /*e930*/  LDC R0, c[0x0][0x28c] ;  /* 0x0000a300ff007b82 */ /* 0x001e240000000800 */
[----:B0-----:R-:W-:-:S13]  /*e940*/  ISETP.GE.AND P0, PT, R0, 0x1, PT ;  /* 0x000000010000780c */ /* 0x001fda0003f06270 */
[----:B------:R-:W-:Y:S05]  /*e950*/  @!P0 BRA `(.L_x_29) ;  /* 0x0000000000488947 */ /* 0x000fea0003800000 */
[----:B------:R-:W-:-:S06]  /*e960*/  UISETP.NE.AND UP0, UPT, UR24, 0x3, UPT ;  /* 0x000000031800788c */ /* 0x000fcc000bf05270 */
[----:B------:R-:W-:-:S13]  /*e970*/  PLOP3.LUT P0, PT, PT, PT, UP0, 0x80, 0x0 ;  /* 0x000000000000781c */ /* 0x000fda0003f0f008 */
[----:B------:R-:W-:Y:S05]  /*e980*/  @!P0 BRA `(.L_x_30) ;  /* 0x0000000000048947 */ /* 0x000fea0003800000 */
[----:B------:R-:W-:Y:S01]  /*e990*/  BPT.TRAP 0x1 ;  /* 0x000000040000795c */ /* 0x000fe20000300000 */
.L_x_30:
[----:B------:R-:W-:-:S04]  /*e9a0*/  UISETP.LT.AND UP0, UPT, UR9, 0x1, UPT ;  /* 0x000000010900788c */ /* 0x000fc8000bf01270 */
[----:B------:R-:W-:Y:S02]  /*e9b0*/  USEL UR8, UR9, 0x1, UP0 ;  /* 0x0000000109087887 */ /* 0x000fe40008000000 */
[----:B------:R-:W-:Y:S02]  /*e9c0*/  UISETP.GT.U32.AND UP0, UPT, UR13, 0x1, UPT ;  /* 0x000000010d00788c */ /* 0x000fe4000bf04070 */
[----:B------:R-:W-:-:S04]  /*e9d0*/  UIADD3 UR8, UR5, UR9, -UR8 ;  /* 0x0000000905087290 */ /* 0x000fc8000fffe808 */
[----:B------:R-:W-:Y:S01]  /*e9e0*/  UIMAD.WIDE.U32 UR6, UR8, -0x33333333, URZ ;  /* 0xcccccccd080678a5 */ /* 0x000fe2000f8e003f */
[----:B------:R-:W-:-:S03]  /*e9f0*/  PLOP3.LUT P0, PT, PT, PT, UP0, 0x80, 0x0 ;  /* 0x000000000000781c */ /* 0x000fc60003f0f008 */
[----:B------:R-:W-:-:S04]  /*ea00*/  USHF.R.U32.HI UR6, URZ, 0x2, UR7 ;  /* 0x000000023f067899 */ /* 0x000fc80008011607 */
[----:B------:R-:W-:-:S04]  /*ea10*/  UIMAD UR8, UR6, -0x5, UR8 ;  /* 0xfffffffb060878a4 */ /* 0x000fc8000f8e0208 */
[----:B------:R-:W-:-:S04]  /*ea20*/  ULEA UR8, UR8, UR11, 0x3 ;  /* 0x0000000b08087291 */ /* 0x000fc8000f8e183f */
[----:B------:R-:W-:-:S04]  /*ea30*/  UIADD3 UR8, UR8, 0x28, URZ ;  /* 0x0000002808087890 */ /* 0x000fc8000fffe03f */
[----:B------:R-:W-:-:S09]  /*ea40*/  UPRMT UR8, URZ, 0x654, UR8 ;  /* 0x000006543f087896 */ /* 0x000fd20008000008 */
[----:B------:R-:W-:Y:S01]  /*ea50*/  SYNCS.ARRIVE.TRANS64.RED.A1T0 RZ, [UR8], RZ ;  /* 0x000000ffffff79a7 */ /* 0x000fe20008100408 */
[----:B------:R-:W-:Y:S05]  /*ea60*/  @P0 BRA `(.L_x_29) ;  /* 0x0000000000040947 */ /* 0x000fea0003800000 */
[----:B------:R-:W-:Y:S01]  /*ea70*/  BPT.TRAP 0x1 ;  /* 0x000000040000795c */ /* 0x000fe20000300000 */
.L_x_29:
[----:B------:R-:W4:Y:S01]  /*ea80*/  LDL.LU R26, [R1+0x464] ;  /* 0x00046400011a7983 */ /* 0x000f220000300800 */
[----:B------:R-:W0:Y:S01]  /*ea90*/  LDC R3, c[0x0][0x288] ;  /* 0x0000a200ff037b82 */ /* 0x000e220000000800 */
[----:B------:R-:W5:Y:S01]  /*eaa0*/  S2R R25, SR_TID.X ;  /* 0x0000000000197919 */ /* 0x000f620000002100 */
[----:B------:R-:W-:Y:S01]  /*eab0*/  UIADD3 UR8, UR9, UR5, URZ ;  /* 0x0000000509087290 */ /* 0x000fe2000fffe03f */
[----:B------:R-:W-:Y:S01]  /*eac0*/  ULDC UR6, c[0x0][0x284] ;  /* 0x0000a10000067ab9 */ /* 0x000fe20000000800 */
[----:B------:R-:W2:Y:S01]  /*ead0*/  LDL.LU R24, [R1+0x460] ;  /* 0x0004600001187983 */ /* 0x000ea20000300800 */
[----:B------:R-:W-:Y:S01]  /*eae0*/  USHF.R.S32.HI UR11, URZ, 0x1f, UR10 ;  /* 0x0000001f3f0b7899 */ /* 0x000fe2000801140a */
[----:B------:R-:W-:Y:S01]  /*eaf0*/  IMAD.MOV.U32 R39, RZ, RZ, -0x1 ;  /* 0xffffffffff277424 */ /* 0x000fe200078e00ff */
[----:B------:R-:W-:Y:S01]  /*eb00*/  UISETP.GT.U32.AND UP0, UPT, UR8, 0x4, UPT ;  /* 0x000000040800788c */ /* 0x000fe2000bf04070 */
[----:B------:R-:W-:Y:S01]  /*eb10*/  ULDC.64 UR14, c[0x0][0x5d0] ;  /* 0x00017400000e7ab9 */ /* 0x000fe20000000a00 */
[----:B------:R-:W-:-:S02]  /*eb20*/  UISETP.GE.U32.AND UP1, UPT, UR9, 0x5, UPT ;  /* 0x000000050900788c */ /* 0x000fc4000bf26070 */
[----:B------:R-:W-:Y:S02]  /*eb30*/  UIMAD UR5, UR11, UR14, URZ ;  /* 0x0000000e0b0572a4 */ /* 0x000fe4000f8e023f */
[----:B------:R-:W-:Y:S01]  /*eb40*/  UISETP.LT.U32.AND UP0, UPT, UR9, 0x5, UP0 ;  /* 0x000000050900788c */ /* 0x000fe20008701070 */
[C---:B-----5:R-:W-:Y:S01]  /*eb50*/  LOP3.LUT R2, R25.reuse, 0x3, RZ, 0xc0, !PT ;  /* 0x0000000319027812 */ /* 0x060fe200078ec0ff */
[----:B------:R-:W-:Y:S01]  /*eb60*/  IMAD.SHL.U32 R30, R25, 0x2, RZ ;  /* 0x00000002191e7824 */ /* 0x000fe200078e00ff */
[----:B------:R-:W-:-:S03]  /*eb70*/  SHF.R.U32.HI R32, RZ, 0x7, R25 ;  /* 0x00000007ff207819 */ /* 0x000fc60000011619 */
[----:B0-----:R-:W-:Y:S01]  /*eb80*/  IMAD R2, R2, -0x2, R3 ;  /* 0xfffffffe02027824 */ /* 0x001fe200078e0203 */
[----:B------:R-:W-:Y:S02]  /*eb90*/  LOP3.LUT R32, R32, 0x1, RZ, 0xc0, !PT ;  /* 0x0000000120207812 */ /* 0x000fe400078ec0ff */
[----:B------:R-:W-:-:S03]  /*eba0*/  LOP3.LUT R30, R30, 0x6, RZ, 0xc0, !PT ;  /* 0x000000061e1e7812 */ /* 0x000fc600078ec0ff */
[----:B------:R-:W-:Y:S02]  /*ebb0*/  IMAD.SHL.U32 R33, R32, 0x40, RZ ;  /* 0x0000004020217824 */ /* 0x000fe400078e00ff */
[----:B----4-:R-:W-:-:S04]  /*ebc0*/  IMAD.WIDE R34, R26, 0x100, RZ ;  /* 0x000001001a227825 */ /* 0x010fc800078e02ff */
[----:B--2---:R-:W-:Y:S01]  /*ebd0*/  IMAD.SHL.U32 R0, R24, 0x100, RZ ;  /* 0x0000010018007824 */ /* 0x004fe200078e00ff */
[----:B------:R-:W-:Y:S01]  /*ebe0*/  PRMT R30, R30, 0x6540, R24 ;  /* 0x000065401e1e7816 */ /* 0x000fe20000000018 */
[----:B------:R-:W-:-:S03]  /*ebf0*/  IMAD.U32 R24, RZ, RZ, UR14 ;  /* 0x0000000eff187e24 */ /* 0x000fc6000f8e00ff */
[----:B------:R-:W-:Y:S01]  /*ec00*/  ISETP.GE.AND P0, PT, R0, R3, PT ;  /* 0x000000030000720c */ /* 0x000fe20003f06270 */
[----:B------:R-:W-:Y:S01]  /*ec10*/  IMAD.IADD R0, R2, 0x1, -R0 ;  /* 0x0000000102007824 */ /* 0x000fe200078e0a00 */
[----:B------:R-:W-:Y:S02]  /*ec20*/  SHF.R.U32.HI R2, RZ, 0x2, R25 ;  /* 0x00000002ff027819 */ /* 0x000fe40000011619 */
[----:B------:R-:W-:Y:S02]  /*ec30*/  LOP3.LUT R3, R25, 0x60, RZ, 0xc0, !PT ;  /* 0x0000006019037812 */ /* 0x000fe400078ec0ff */
[----:B------:R-:W-:Y:S02]  /*ec40*/  LOP3.LUT R2, R2, 0x7, RZ, 0xc0, !PT ;  /* 0x0000000702027812 */ /* 0x000fe400078ec0ff */
[----:B------:R-:W-:Y:S02]  /*ec50*/  SHF.R.U32.HI R3, RZ, 0x1, R3 ;  /* 0x00000001ff037819 */ /* 0x000fe40000011603 */
[----:B------:R-:W-:-:S02]  /*ec60*/  LOP3.LUT R33, R33, 0x40, R2, 0xe2, !PT ;  /* 0x0000004021217812 */ /* 0x000fc400078ee202 */
[----:B------:R-:W-:Y:S02]  /*ec70*/  IADD3 R2, RZ, -R3, -R2 ;  /* 0x80000003ff027210 */ /* 0x000fe40007ffe802 */
[----:B------:R-:W-:Y:S02]  /*ec80*/  SHF.R.S32.HI R31, RZ, 0x1f, R30 ;  /* 0x0000001fff1f7819 */ /* 0x000fe4000001141e */
[----:B------:R-:W-:Y:S01]  /*ec90*/  LOP3.LUT R33, R34, R33, R3, 0xfe, !PT ;  /* 0x0000002122217212 */ /* 0x000fe200078efe03 */
[----:B------:R-:W-:Y:S02]  /*eca0*/  IMAD R32, R32, -0x40, R2 ;  /* 0xffffffc020207824 */ /* 0x000fe400078e0202 */
[----:B------:R-:W-:Y:S02]  /*ecb0*/  IMAD.SHL.U32 R2, R26, 0x100, RZ ;  /* 0x000001001a027824 */ /* 0x000fe400078e00ff */
[----:B------:R-:W-:-:S03]  /*ecc0*/  IMAD.WIDE.U32 R24, R24, UR10, R30 ;  /* 0x0000000a18187c25 */ /* 0x000fc6000f8e001e */
[C---:B------:R-:W-:Y:S02]  /*ecd0*/  IADD3 R32, -R2.reuse, UR6, R32 ;  /* 0x0000000602207c10 */ /* 0x040fe4000fffe120 */
[----:B------:R-:W-:Y:S01]  /*ece0*/  ISETP.GE.OR P0, PT, R2, UR6, P0 ;  /* 0x0000000602007c0c */ /* 0x000fe20008706670 */
[----:B------:R-:W-:-:S04]  /*ecf0*/  UIMAD.WIDE.U32 UR6, UR8, -0x33333333, URZ ;  /* 0xcccccccd080678a5 */ /* 0x000fc8000f8e003f */
[----:B------:R-:W-:Y:S02]  /*ed00*/  USHF.R.U32.HI UR6, URZ, 0x2, UR7 ;  /* 0x000000023f067899 */ /* 0x000fe40008011607 */
[----:B------:R-:W-:Y:S02]  /*ed10*/  UIMAD UR7, UR10, UR15, UR5 ;  /* 0x0000000f0a0772a4 */ /* 0x000fe4000f8e0205 */
[----:B------:R-:W-:-:S04]  /*ed20*/  USEL UR5, URZ, 0x1, !UP0 ;  /* 0x000000013f057887 */ /* 0x000fc8000c000000 */
[----:B------:R-:W-:Y:S01]  /*ed30*/  ULOP3.LUT UR4, UR4, UR5, URZ, 0x3c, !UPT ;  /* 0x0000000504047292 */ /* 0x000fe2000f8e3c3f */
[----:B------:R-:W-:Y:S01]  /*ed40*/  VIADD R25, R25, UR7 ;  /* 0x0000000719197c36 */ /* 0x000fe20008000000 */
[----:B------:R-:W-:Y:S02]  /*ed50*/  UIMAD UR5, UR6, -0x5, UR8 ;  /* 0xfffffffb060578a4 */ /* 0x000fe4000f8e0208 */
[----:B------:R-:W-:Y:S01]  /*ed60*/  @UP1 ULOP3.LUT UR4, UR4, 0x1, UR6, 0x78, !UPT ;  /* 0x0000000104041892 */ /* 0x000fe2000f8e7806 */
[----:B------:R-:W-:Y:S11]  /*ed70*/  @P0 BRA `(.L_x_31) ;  /* 0x0000012400bc0947 */ /* 0x000ff60003800000 */
[----:B------:R-:W0:Y:S01]  /*ed80*/  LDC.64 R26, c[0x0][0x5c8] ;  /* 0x00017200ff1a7b82 */ /* 0x000e220000000a00 */
[----:B------:R-:W-:Y:S01]  /*ed90*/  ULDC.64 UR6, c[0x0][0x5c0] ;  /* 0x0001700000067ab9 */ /* 0x000fe20000000a00 */
[----:B------:R-:W-:Y:S01]  /*eda0*/  BSSY B0, `(.L_x_31) ;  /* 0x000126c000007945 */ /* 0x000fe20003800000 */
[-C--:B0-----:R-:W-:Y:S01]  /*edb0*/  IMAD R2, R35, R26.reuse, RZ ;  /* 0x0000001a23027224 */ /* 0x081fe200078e02ff */
[----:B------:R-:W-:Y:S01]  /*edc0*/  SHF.L.U64.HI R36, R26, 0x3, R27 ;  /* 0x000000031a247819 */ /* 0x000fe2000001021b */
[----:B------:R-:W-:-:S04]  /*edd0*/  IMAD.WIDE.U32 R24, R33, R26, R24 ;  /* 0x0000001a21187225 */ /* 0x000fc800078e0018 */
[----:B------:R-:W-:Y:S01]  /*ede0*/  IMAD R2, R33, R27, R2 ;  /* 0x0000001b21027224 */ /* 0x000fe200078e0202 */
[C---:B------:R-:W-:Y:S01]  /*edf0*/  LEA R28, P2, R26.reuse, R24, 0x7 ;  /* 0x000000181a1c7211 */ /* 0x040fe200078438ff */
[----:B------:R-:W-:Y:S02]  /*ee00*/  IMAD.SHL.U32 R3, R26, 0x8, RZ ;  /* 0x000000081a037824 */ /* 0x000fe400078e00ff */
[----:B------:R-:W-:Y:S01]  /*ee10*/  IMAD.IADD R25, R25, 0x1, R2 ;  /* 0x0000000119197824 */ /* 0x000fe200078e0202 */
[C---:B------:R-:W-:Y:S02]  /*ee20*/  IADD3 R2, P5, R24.reuse, UR6, RZ ;  /* 0x0000000618027c10 */ /* 0x040fe4000ffbe0ff */
[----:B------:R-:W-:Y:S02]  /*ee30*/  IADD3 R24, P0, P1, R24, UR6, R3 ;  /* 0x0000000618187c10 */ /* 0x000fe4000f91e003 */
[----:B------:R-:W-:Y:S02]  /*ee40*/  LEA.HI.X R29, R26, R25, R27, 0x7, P2 ;  /* 0x000000191a1d7211 */ /* 0x000fe400010f3c1b */
[----:B------:R-:W-:-:S02]  /*ee50*/  IADD3 R26, P2, P3, R28, UR6, R3 ;  /* 0x000000061c1a7c10 */ /* 0x000fc4000fb5e003 */
[----:B------:R-:W-:Y:S02]  /*ee60*/  IADD3.X R3, R25, UR7, RZ, P5, !PT ;  /* 0x0000000719037c10 */ /* 0x000fe4000affe4ff */
[----:B------:R-:W-:Y:S02]  /*ee70*/  FSETP.NEU.AND P5, PT, RZ, UR23, PT ;  /* 0x00000017ff007c0b */ /* 0x000fe4000bfad000 */
[----:B------:R-:W-:Y:S02]  /*ee80*/  IADD3 R28, P6, R28, UR6, RZ ;  /* 0x000000061c1c7c10 */ /* 0x000fe4000ffde0ff */
[--C-:B------:R-:W-:Y:S02]  /*ee90*/  IADD3.X R27, R29, UR7, R36.reuse, P2, P3 ;  /* 0x000000071d1b7c10 */ /* 0x100fe400097e6424 */
[----:B------:R-:W-:Y:S02]  /*eea0*/  IADD3.X R25, R25, UR7, R36, P0, P1 ;  /* 0x0000000719197c10 */ /* 0x000fe400087e2424 */
[----:B------:R-:W-:-:S05]  /*eeb0*/  IADD3.X R29, R29, UR7, RZ, P6, !PT ;  /* 0x000000071d1d7c10 */ /* 0x000fca000b7fe4ff */
[----:B------:R-:W-:Y:S05]  /*eec0*/  @!P5 BRA `(.L_x_32) ;  /* 0x000000d800fcd947 */ /* 0x000fea0003800000 */
[----:B------:R-:W-:Y:S01]  /*eed0*/  ULDC.64 UR6, c[0x0][0x5b8] ;  /* 0x00016e0000067ab9 */ /* 0x000fe20000000a00 */
[----:B------:R-:W-:Y:S01]  /*eee0*/  BSSY B1, `(.L_x_33) ;  /* 0x0000013000017945 */ /* 0x000fe20003800000 */
[----:B------:R-:W-:Y:S01]  /*eef0*/  IMAD.U32 R36, RZ, RZ, UR6 ;  /* 0x00000006ff247e24 */ /* 0x000fe2000f8e00ff */
[----:B------:R-:W-:-:S03]  /*ef00*/  UIMAD UR6, UR11, UR6, URZ ;  /* 0x000000060b0672a4 */ /* 0x000fc6000f8e023f */
[----:B------:R-:W-:Y:S01]  /*ef10*/  IMAD.WIDE.U32 R30, R36, UR10, R30 ;  /* 0x0000000a241e7c25 */ /* 0x000fe2000f8e001e */
[----:B------:R-:W-:-:S03]  /*ef20*/  UIMAD UR6, UR10, UR7, UR6 ;  /* 0x000000070a0672a4 */ /* 0x000fc6000f8e0206 */
[----:B------:R-:W-:Y:S01]  /*ef30*/  IMAD.MOV.U32 R36, RZ, RZ, R30 ;  /* 0x000000ffff247224 */ /* 0x000fe200078e001e */
[----:B------:R-:W-:Y:S02]  /*ef40*/  ULDC.64 UR10, c[0x0][0x5a8] ;  /* 0x00016a00000a7ab9 */ /* 0x000fe40000000a00 */
[----:B------:R-:W-:Y:S01]  /*ef50*/  VIADD R37, R31, UR6 ;  /* 0x000000061f257c36 */ /* 0x000fe20008000000 */
[----:B------:R-:W-:Y:S02]  /*ef60*/  ULDC.64 UR6, c[0x0][0x5b0] ;  /* 0x00016c0000067ab9 */ /* 0x000fe40000000a00 */
[----:B------:R-:W-:Y:S02]  /*ef70*/  IMAD R38, R35, UR6, RZ ;  /* 0x0000000623267c24 */ /* 0x000fe4000f8e02ff */
[----:B------:R-:W-:-:S04]  /*ef80*/  IMAD.WIDE.U32 R30, R33, UR6, R36 ;  /* 0x00000006211e7c25 */ /* 0x000fc8000f8e0024 */
[----:B------:R-:W-:Y:S01]  /*ef90*/  IMAD R38, R33, UR7, R38 ;  /* 0x0000000721267c24 */ /* 0x000fe2000f8e0226 */
[----:B------:R-:W-:-:S04]  /*efa0*/  IADD3 R30, P0, R30, UR10, RZ ;  /* 0x0000000a1e1e7c10 */ /* 0x000fc8000ff1e0ff */
[--C-:B------:R-:W-:Y:S02]  /*efb0*/  IADD3.X R31, R31, UR11, R38.reuse, P0, !PT ;  /* 0x0000000b1f1f7c10 */ /* 0x100fe400087fe426 */
[----:B------:R-:W-:Y:S02]  /*efc0*/  ISETP.GE.AND P0, PT, R32, 0x1, PT ;  /* 0x000000012000780c */ /* 0x000fe40003f06270 */
[----:B------:R-:W-:Y:S02]  /*efd0*/  PRMT R38, RZ, 0x7610, R38 ;  /* 0x00007610ff267816 */ /* 0x000fe40000000026 */
[----:B------:R-:W-:-:S13]  /*efe0*/  ISETP.LT.OR P1, PT, R0, 0x1, !P0 ;  /* 0x000000010000780c */ /* 0x000fda0004721670 */
[----:B------:R-:W-:Y:S05]  /*eff0*/  @P1 BRA `(.L_x_34) ;  /* 0x0000000000041947 */ /* 0x000fea0003800000 */
[----:B------:R0:W5:Y:S02]  /*f000*/  LDG.E.U8 R38, desc[UR20][R30.64] ;  /* 0x000000141e267981 */ /* 0x000164000c1e1100 */
.L_x_34:
[----:B------:R-:W-:Y:S05]  /*f010*/  BSYNC B1 ;  /* 0x0000000000017941 */ /* 0x000fea0003800000 */
.L_x_33:
[----:B-----5:R-:W-:Y:S01]  /*f020*/  LOP3.LUT R38, R38, 0xff, RZ, 0xc0, !PT ;  /* 0x000000ff26267812 */ /* 0x020fe200078ec0ff */
[----:B------:R-:W-:Y:S03]  /*f030*/  BSSY B1, `(.L_x_35) ;  /* 0x000000b000017945 */ /* 0x000fe60003800000 */
[----:B------:R-:W-:-:S05]  /*f040*/  F2FP.F16.E5M2.UNPACK_B R38, R38 ;  /* 0x00000026ff26723e */ /* 0x000fca00020004ff */
[----:B------:R-:W-:-:S05]  /*f050*/  HADD2.F32 R38, -RZ, R38.H0_H0 ;  /* 0x20000026ff267230 */ /* 0x000fca0000004100 */
[----:B------:R-:W-:-:S04]  /*f060*/  FMUL R38, R38, UR23 ;  /* 0x0000001726267c20 */ /* 0x000fc80008400000 */
[----:B------:R-:W-:-:S05]  /*f070*/  FFMA R4, R4, UR22, R38 ;  /* 0x0000001604047c23 */ /* 0x000fca0008000026 */
[----:B------:R-:W-:-:S05]  /*f080*/  F2FP.SATFINITE.E5M2.F32.PACK_AB_MERGE_C R4, RZ, R4, RZ ;  /* 0x00000004ff04723e */ /* 0x000fca00048060ff */
[----:B------:R2:W-:Y:S01]  /*f090*/  @!P1 STG.E.U8 desc[UR20][R2.64], R4 ;  /* 0x0000000402009986 */ /* 0x0005e2000c101114 */
[----:B------:R-:W-:Y:S02]  /*f0a0*/  ISETP.LT.OR P1, PT, R0, 0x2, !P0 ;  /* 0x000000020000780c */ /* 0x000fe40004721670 */
[----:B--2---:R-:W-:-:S11]  /*f0b0*/  PRMT R4, RZ, 0x7610, R4 ;  /* 0x00007610ff047816 */ /* 0x004fd60000000004 */
[----:B------:R-:W-:Y:S05]  /*f0c0*/  @P1 BRA `(.L_x_36) ;  /* 0x0000000000041947 */ /* 0x000fea0003800000 */
[----:B------:R2:W5:Y:S02]  /*f0d0*/  LDG.E.U8 R4, desc[UR20][R30.64+0x1] ;  /* 0x000001141e047981 */ /* 0x000564000c1e1100 */
.L_x_36:
[----:B------:R-:W-:Y:S05]  /*f0e0*/  BSYNC B1 ;  /* 0x0000000000017941 */ /* 0x000fea0003800000 */
.L_x_35:
        /* <DEDUP_REMOVED lines=8> */
[----:B------:R-:W-:-:S05]  /*f170*/  IADD3 R4, P1, R33, 0x8, RZ ;  /* 0x0000000821047810 */ /* 0x000fca0007f3e0ff */
[----:B----4-:R-:W-:-:S04]  /*f180*/  IMAD.X R5, RZ, RZ, R35, P1 ;  /* 0x000000ffff057224 */ /* 0x010fc800008e0623 */
[----:B------:R-:W-:-:S04]  /*f190*/  IMAD R5, R5, UR6, RZ ;  /* 0x0000000605057c24 */ /* 0x000fc8000f8e02ff */
[C---:B------:R-:W-:Y:S02]  /*f1a0*/  IMAD R38, R4.reuse, UR7, R5 ;  /* 0x0000000704267c24 */ /* 0x040fe4000f8e0205 */
[----:B------:R-:W-:-:S03]  /*f1b0*/  IMAD.WIDE.U32 R4, R4, UR6, R36 ;  /* 0x0000000604047c25 */ /* 0x000fc6000f8e0024 */
[----:B------:R-:W-:-:S04]  /*f1c0*/  IADD3 R4, P1, R4, UR10, RZ ;  /* 0x0000000a04047c10 */ /* 0x000fc8000ff3e0ff */
[--C-:B------:R-:W-:Y:S02]  /*f1d0*/  IADD3.X R5, R5, UR11, R38.reuse, P1, !PT ;  /* 0x0000000b05057c10 */ /* 0x100fe40008ffe426 */
[----:B------:R-:W-:Y:S02]  /*f1e0*/  ISETP.GE.AND P1, PT, R32, 0x9, PT ;  /* 0x000000092000780c */ /* 0x000fe40003f26270 */
[----:B------:R-:W-:Y:S02]  /*f1f0*/  PRMT R38, RZ, 0x7610, R38 ;  /* 0x00007610ff267816 */ /* 0x000fe40000000026 */
[----:B------:R-:W-:-:S13]  /*f200*/  ISETP.LT.OR P2, PT, R0, 0x1, !P1 ;  /* 0x000000010000780c */ /* 0x000fda0004f41670 */
[----:B------:R-:W-:Y:S05]  /*f210*/  @P2 BRA `(.L_x_38) ;  /* 0x0000000000042947 */ /* 0x000fea0003800000 */
[----:B------:R4:W5:Y:S02]  /*f220*/  LDG.E.U8 R38, desc[UR20][R4.64] ;  /* 0x0000001404267981 */ /* 0x000964000c1e1100 */
.L_x_38:
[----:B------:R-:W-:Y:S05]  /*f230*/  BSYNC B1 ;  /* 0x0000000000017941 */ /* 0x000fea0003800000 */
.L_x_37:
        /* <DEDUP_REMOVED lines=9> */
[----:B0-----:R-:W-:-:S11]  /*f2d0*/  PRMT R6, RZ, 0x7610, R6 ;  /* 0x00007610ff067816 */ /* 0x001fd60000000006 */
[----:B------:R-:W-:Y:S05]  /*f2e0*/  @P2 BRA `(.L_x_40) ;  /* 0x0000000000042947 */ /* 0x000fea0003800000 */
[----:B------:R0:W5:Y:S02]  /*f2f0*/  LDG.E.U8 R6, desc[UR20][R4.64+0x1] ;  /* 0x0000011404067981 */ /* 0x000164000c1e1100 */
.L_x_40:
[----:B------:R-:W-:Y:S05]  /*f300*/  BSYNC B1 ;  /* 0x0000000000017941 */ /* 0x000fea0003800000 */
.L_x_39:
[----:B-----5:R-:W-:Y:S01]  /*f310*/  LOP3.LUT R6, R6, 0xff, RZ, 0xc0, !PT ;  /* 0x000000ff06067812 */ /* 0x020fe200078ec0ff */
[----:B------:R-:W-:Y:S01]  /*f320*/  BSSY B1, `(.L_x_41) ;  /* 0x000000b000017945 */ /* 0x000fe20003800000 */
[----:B------:R-:W-:Y:S02]  /*f330*/  ISETP.LT.OR P3, PT, R0, 0x9, !P0 ;  /* 0x000000090000780c */ /* 0x000fe40004761670 */
[----:B------:R-:W-:-:S05]  /*f340*/  F2FP.F16.E5M2.UNPACK_B R6, R6 ;  /* 0x00000006ff06723e */ /* 0x000fca00020004ff */
[----:B------:R-:W-:-:S05]  /*f350*/  HADD2.F32 R6, -RZ, R6.H0_H0 ;  /* 0x20000006ff067230 */ /* 0x000fca0000004100 */
[----:B------:R-:W-:-:S04]  /*f360*/  FMUL R6, R6, UR23 ;  /* 0x0000001706067c20 */ /* 0x000fc80008400000 */
[--C-:B------:R-:W-:Y:S01]  /*f370*/  FFMA R7, R7, UR22, R6.reuse ;  /* 0x0000001607077c23 */ /* 0x100fe20008000006 */
[----:B------:R-:W-:-:S04]  /*f380*/  PRMT R6, RZ, 0x7610, R6 ;  /* 0x00007610ff067816 */ /* 0x000fc80000000006 */
[----:B------:R-:W-:-:S05]  /*f390*/  F2FP.SATFINITE.E5M2.F32.PACK_AB_MERGE_C R7, RZ, R7, RZ ;  /* 0x00000007ff07723e */ /* 0x000fca00048060ff */
[----:B------:R0:W-:Y:S01]  /*f3a0*/  @!P2 STG.E.U8 desc[UR20][R24.64+0x1], R7 ;  /* 0x000001071800a986 */ /* 0x0001e2000c101114 */
[----:B------:R-:W-:Y:S05]  /*f3b0*/  @P3 BRA `(.L_x_42) ;  /* 0x0000000000043947 */ /* 0x000fea0003800000 */
[----:B------:R0:W5:Y:S02]  /*f3c0*/  LDG.E.U8 R6, desc[UR20][R30.64+0x8] ;  /* 0x000008141e067981 */ /* 0x000164000c1e1100 */
.L_x_42:
[----:B------:R-:W-:Y:S05]  /*f3d0*/  BSYNC B1 ;  /* 0x0000000000017941 */ /* 0x000fea0003800000 */
.L_x_41:
        /* <DEDUP_REMOVED lines=12> */
.L_x_44:
[----:B------:R-:W-:Y:S05]  /*f4a0*/  BSYNC B1 ;  /* 0x0000000000017941 */ /* 0x000fea0003800000 */
.L_x_43:
        /* <DEDUP_REMOVED lines=12> */
.L_x_46:
[----:B------:R-:W-:Y:S05]  /*f570*/  BSYNC B1 ;  /* 0x0000000000017941 */ /* 0x000fea0003800000 */
.L_x_45:
        /* <DEDUP_REMOVED lines=12> */
.L_x_48:
[----:B------:R-:W-:Y:S05]  /*f640*/  BSYNC B1 ;  /* 0x0000000000017941 */ /* 0x000fea0003800000 */
.L_x_47:
        /* <DEDUP_REMOVED lines=12> */
.L_x_50:
[----:B------:R-:W-:Y:S05]  /*f710*/  BSYNC B1 ;  /* 0x0000000000017941 */ /* 0x000fea0003800000 */
.L_x_49:
        /* <DEDUP_REMOVED lines=12> */
.L_x_52:
[----:B------:R-:W-:Y:S05]  /*f7e0*/  BSYNC B1 ;  /* 0x0000000000017941 */ /* 0x000fea0003800000 */
.L_x_51:
        /* <DEDUP_REMOVED lines=12> */
.L_x_54:
[----:B------:R-:W-:Y:S05]  /*f8b0*/  BSYNC B1 ;  /* 0x0000000000017941 */ /* 0x000fea0003800000 */
.L_x_53:
        /* <DEDUP_REMOVED lines=12> */
.L_x_56:
[----:B------:R-:W-:Y:S05]  /*f980*/  BSYNC B1 ;  /* 0x0000000000017941 */ /* 0x000fea0003800000 */
.L_x_55:
        /* <DEDUP_REMOVED lines=12> */
.L_x_58:
[----:B------:R-:W-:Y:S05]  /*fa50*/  BSYNC B1 ;  /* 0x0000000000017941 */ /* 0x000fea0003800000 */
.L_x_57:
        /* <DEDUP_REMOVED lines=12> */
.L_x_60:
[----:B------:R-:W-:Y:S05]  /*fb20*/  BSYNC B1 ;  /* 0x0000000000017941 */ /* 0x000fea0003800000 */
.L_x_59:
        /* <DEDUP_REMOVED lines=12> */
.L_x_62:
[----:B------:R-:W-:Y:S05]  /*fbf0*/  BSYNC B1 ;  /* 0x0000000000017941 */ /* 0x000fea0003800000 */
.L_x_61:
        /* <DEDUP_REMOVED lines=12> */
.L_x_64:
[----:B------:R-:W-:Y:S05]  /*fcc0*/  BSYNC B1 ;  /* 0x0000000000017941 */ /* 0x000fea0003800000 */
.L_x_63:
        /* <DEDUP_REMOVED lines=12> */
.L_x_66:
[----:B------:R-:W-:Y:S05]  /*fd90*/  BSYNC B1 ;  /* 0x0000000000017941 */ /* 0x000fea0003800000 */
.L_x_65:
        /* <DEDUP_REMOVED lines=12> */
.L_x_68:
[----:B------:R-:W-:Y:S05]  /*fe60*/  BSYNC B1 ;  /* 0x0000000000017941 */ /* 0x000fea0003800000 */
.L_x_67:
        /* <DEDUP_REMOVED lines=12> */
.L_x_70:
[----:B------:R-:W-:Y:S05]  /*ff30*/  BSYNC B1 ;  /* 0x0000000000017941 */ /* 0x000fea0003800000 */
.L_x_69:
        /* <DEDUP_REMOVED lines=12> */
.L_x_72:
[----:B------:R-:W-:Y:S05]  /*10000*/  BSYNC B1 ;  /* 0x0000000000017941 */ /* 0x000fea0003800000 */
.L_x_71:
        /* <DEDUP_REMOVED lines=12> */
.L_x_74:
[----:B------:R-:W-:Y:S05]  /*100d0*/  BSYNC B1 ;  /* 0x0000000000017941 */ /* 0x000fea0003800000 */
.L_x_73:
        /* <DEDUP_REMOVED lines=12> */
.L_x_76:
[----:B------:R-:W-:Y:S05]  /*101a0*/  BSYNC B1 ;  /* 0x0000000000017941 */ /* 0x000fea0003800000 */
.L_x_75:
        /* <DEDUP_REMOVED lines=12> */
.L_x_78:
[----:B------:R-:W-:Y:S05]  /*10270*/  BSYNC B1 ;  /* 0x0000000000017941 */ /* 0x000fea0003800000 */
.L_x_77:
        /* <DEDUP_REMOVED lines=12> */
.L_x_80:
[----:B------:R-:W-:Y:S05]  /*10340*/  BSYNC B1 ;  /* 0x0000000000017941 */ /* 0x000fea0003800000 */
.L_x_79:
        /* <DEDUP_REMOVED lines=12> */
.L_x_82:
[----:B------:R-:W-:Y:S05]  /*10410*/  BSYNC B1 ;  /* 0x0000000000017941 */ /* 0x000fea0003800000 */
.L_x_81:
        /* <DEDUP_REMOVED lines=12> */
.L_x_84:
[----:B------:R-:W-:Y:S05]  /*104e0*/  BSYNC B1 ;  /* 0x0000000000017941 */ /* 0x000fea0003800000 */
.L_x_83:
        /* <DEDUP_REMOVED lines=12> */
.L_x_86:
[----:B------:R-:W-:Y:S05]  /*105b0*/  BSYNC B1 ;  /* 0x0000000000017941 */ /* 0x000fea0003800000 */
.L_x_85:
        /* <DEDUP_REMOVED lines=12> */
.L_x_88:
[----:B------:R-:W-:Y:S05]  /*10680*/  BSYNC B1 ;  /* 0x0000000000017941 */ /* 0x000fea0003800000 */
.L_x_87:
        /* <DEDUP_REMOVED lines=12> */
.L_x_90:
[----:B------:R-:W-:Y:S05]  /*10750*/  BSYNC B1 ;  /* 0x0000000000017941 */ /* 0x000fea0003800000 */
.L_x_89:
        /* <DEDUP_REMOVED lines=12> */
.L_x_92:
[----:B------:R-:W-:Y:S05]  /*10820*/  BSYNC B1 ;  /* 0x0000000000017941 */ /* 0x000fea0003800000 */
.L_x_91:
        /* <DEDUP_REMOVED lines=12> */
.L_x_94:
[----:B------:R-:W-:Y:S05]  /*108f0*/  BSYNC B1 ;  /* 0x0000000000017941 */ /* 0x000fea0003800000 */
.L_x_93:
        /* <DEDUP_REMOVED lines=12> */
.L_x_96:
[----:B------:R-:W-:Y:S05]  /*109c0*/  BSYNC B1 ;  /* 0x0000000000017941 */ /* 0x000fea0003800000 */
.L_x_95:
        /* <DEDUP_REMOVED lines=12> */
.L_x_98:
[----:B------:R-:W-:Y:S05]  /*10a90*/  BSYNC B1 ;  /* 0x0000000000017941 */ /* 0x000fea0003800000 */
.L_x_97:
        /* <DEDUP_REMOVED lines=12> */
.L_x_100:
[----:B------:R-:W-:Y:S05]  /*10b60*/  BSYNC B1 ;  /* 0x0000000000017941 */ /* 0x000fea0003800000 */
.L_x_99:
        /* <DEDUP_REMOVED lines=12> */
.L_x_102:
[----:B------:R-:W-:Y:S05]  /*10c30*/  BSYNC B1 ;  /* 0x0000000000017941 */ /* 0x000fea0003800000 */
.L_x_101:
        /* <DEDUP_REMOVED lines=12> */
.L_x_104:
[----:B------:R-:W-:Y:S05]  /*10d00*/  BSYNC B1 ;  /* 0x0000000000017941 */ /* 0x000fea0003800000 */
.L_x_103:
        /* <DEDUP_REMOVED lines=12> */
.L_x_106:
[----:B------:R-:W-:Y:S05]  /*10dd0*/  BSYNC B1 ;  /* 0x0000000000017941 */ /* 0x000fea0003800000 */
.L_x_105:
        /* <DEDUP_REMOVED lines=12> */
.L_x_108:
[----:B------:R-:W-:Y:S05]  /*10ea0*/  BSYNC B1 ;  /* 0x0000000000017941 */ /* 0x000fea0003800000 */
.L_x_107:
        /* <DEDUP_REMOVED lines=12> */
.L_x_110:
[----:B------:R-:W-:Y:S05]  /*10f70*/  BSYNC B1 ;  /* 0x0000000000017941 */ /* 0x000fea0003800000 */
.L_x_109:
        /* <DEDUP_REMOVED lines=12> */
.L_x_112:
[----:B------:R-:W-:Y:S05]  /*11040*/  BSYNC B1 ;  /* 0x0000000000017941 */ /* 0x000fea0003800000 */
.L_x_111:
        /* <DEDUP_REMOVED lines=12> */
.L_x_114:
[----:B------:R-:W-:Y:S05]  /*11110*/  BSYNC B1 ;  /* 0x0000000000017941 */ /* 0x000fea0003800000 */
.L_x_113:
[----:B-----5:R-:W-:Y:S01]  /*11120*/  LOP3.LUT R6, R6, 0xff, RZ, 0xc0, !PT ;  /* 0x000000ff06067812 */ /* 0x020fe200078ec0ff */
[----:B------:R-:W-:Y:S01]  /*11130*/  BSSY B1, `(.L_x_115) ;  /* 0x000000b000017945 */ /* 0x000fe20003800000 */
[----:B------:R-:W-:Y:S02]  /*11140*/  ISETP.LT.OR P2, PT, R0, 0x52, !P0 ;  /* 0x000000520000780c */ /* 0x000fe40004741670 */
[----:B------:R-:W-:-:S05]  /*11150*/  F2FP.F16.E5M2.UNPACK_B R6, R6 ;  /* 0x00000006ff06723e */ /* 0x000fca00020004ff */
[----:B------:R-:W-:-:S05]  /*11160*/  HADD2.F32 R6, -RZ, R6.H0_H0 ;  /* 0x20000006ff067230 */ /* 0x000fca0000004100 */
[----:B------:R-:W-:-:S04]  /*11170*/  FMUL R6, R6, UR23 ;  /* 0x0000001706067c20 */ /* 0x000fc80008400000 */
[----:B------:R-:W-:-:S05]  /*11180*/  FFMA R6, R172, UR22, R6 ;  /* 0x00000016ac067c23 */ /* 0x000fca0008000006 */
[----:B0-----:R-:W-:Y:S02]  /*11190*/  F2FP.SATFINITE.E5M2.F32.PACK_AB_MERGE_C R7, RZ, R6, RZ ;  /* 0x00000006ff07723e */ /* 0x001fe400048060ff */
[----:B------:R-:W-:-:S03]  /*111a0*/  PRMT R6, RZ, 0x7610, R6 ;  /* 0x00007610ff067816 */ /* 0x000fc60000000006 */
[----:B------:R0:W-:Y:S01]  /*111b0*/  @!P3 STG.E.U8 desc[UR20][R2.64+0x50], R7 ;  /* 0x000050070200b986 */ /* 0x0001e2000c101114 */
[----:B------:R-:W-:Y:S05]  /*111c0*/  @P2 BRA `(.L_x_116) ;  /* 0x0000000000042947 */ /* 0x000fea0003800000 */
[----:B------:R0:W5:Y:S02]  /*111d0*/  LDG.E.U8 R6, desc[UR20][R30.64+0x51] ;  /* 0x000051141e067981 */ /* 0x000164000c1e1100 */
.L_x_116:
[----:B------:R-:W-:Y:S05]  /*111e0*/  BSYNC B1 ;  /* 0x0000000000017941 */ /* 0x000fea0003800000 */
.L_x_115:
        /* <DEDUP_REMOVED lines=12> */
.L_x_118:
[----:B------:R-:W-:Y:S05]  /*112b0*/  BSYNC B1 ;  /* 0x0000000000017941 */ /* 0x000fea0003800000 */
.L_x_117:
        /* <DEDUP_REMOVED lines=12> */
.L_x_120:
[----:B------:R-:W-:Y:S05]  /*11380*/  BSYNC B1 ;  /* 0x0000000000017941 */ /* 0x000fea0003800000 */
.L_x_119:
        /* <DEDUP_REMOVED lines=12> */
.L_x_122:
[----:B------:R-:W-:Y:S05]  /*11450*/  BSYNC B1 ;  /* 0x0000000000017941 */ /* 0x000fea0003800000 */
.L_x_121:
[----:B-----5:R-:W-:Y:S01]  /*11460*/  LOP3.LUT R6, R6, 0xff, RZ, 0xc0, !PT ;  /* 0x000000ff06067812 */ /* 0x020fe200078ec0ff */
[----:B------:R-:W-:Y:S01]  /*11470*/  BSSY B1, `(.L_x_123) ;  /* 0x000000b000017945 */ /* 0x000fe20003800000 */
[----:B------:R-:W-:Y:S02]  /*11480*/  ISETP.LT.OR P2, PT, R0, 0x5a, !P0 ;  /* 0x0000005a0000780c */ /* 0x000fe40004741670 */
[----:B------:R-:W-:-:S05]  /*11490*/  F2FP.F16.E5M2.UNPACK_B R6, R6 ;  /* 0x00000006ff06723e */ /* 0x000fca00020004ff */
[----:B------:R-:W-:-:S05]  /*114a0*/  HADD2.F32 R6, -RZ, R6.H0_H0 ;  /* 0x20000006ff067230 */ /* 0x000fca0000004100 */
[----:B0-----:R-:W-:Y:S01]  /*114b0*/  FMUL R7, R6, UR23 ;  /* 0x0000001706077c20 */ /* 0x001fe20008400000 */
[----:B------:R-:W-:-:S03]  /*114c0*/  PRMT R6, RZ, 0x7610, R6 ;  /* 0x00007610ff067816 */ /* 0x000fc60000000006 */
[----:B------:R-:W-:-:S05]  /*114d0*/  FFMA R7, R176, UR22, R7 ;  /* 0x00000016b0077c23 */ /* 0x000fca0008000007 */
[----:B------:R-:W-:-:S05]  /*114e0*/  F2FP.SATFINITE.E5M2.F32.PACK_AB_MERGE_C R7, RZ, R7, RZ ;  /* 0x00000007ff07723e */ /* 0x000fca00048060ff */
[----:B------:R0:W-:Y:S01]  /*114f0*/  @!P3 STG.E.U8 desc[UR20][R2.64+0x58], R7 ;  /* 0x000058070200b986 */ /* 0x0001e2000c101114 */
[----:B------:R-:W-:Y:S05]  /*11500*/  @P2 BRA `(.L_x_124) ;  /* 0x0000000000042947 */ /* 0x000fea0003800000 */
[----:B------:R0:W5:Y:S02]  /*11510*/  LDG.E.U8 R6, desc[UR20][R30.64+0x59] ;  /* 0x000059141e067981 */ /* 0x000164000c1e1100 */
.L_x_124:
[----:B------:R-:W-:Y:S05]  /*11520*/  BSYNC B1 ;  /* 0x0000000000017941 */ /* 0x000fea0003800000 */
.L_x_123:
        /* <DEDUP_REMOVED lines=12> */
.L_x_126:
[----:B------:R-:W-:Y:S05]  /*115f0*/  BSYNC B1 ;  /* 0x0000000000017941 */ /* 0x000fea0003800000 */
.L_x_125:
        /* <DEDUP_REMOVED lines=12> */
.L_x_128:
[----:B------:R-:W-:Y:S05]  /*116c0*/  BSYNC B1 ;  /* 0x0000000000017941 */ /* 0x000fea0003800000 */
.L_x_127:
        /* <DEDUP_REMOVED lines=12> */
.L_x_130:
[----:B------:R-:W-:Y:S05]  /*11790*/  BSYNC B1 ;  /* 0x0000000000017941 */ /* 0x000fea0003800000 */
.L_x_129:
        /* <DEDUP_REMOVED lines=12> */
.L_x_132:
[----:B------:R-:W-:Y:S05]  /*11860*/  BSYNC B1 ;  /* 0x0000000000017941 */ /* 0x000fea0003800000 */
.L_x_131:
        /* <DEDUP_REMOVED lines=12> */
.L_x_134:
[----:B------:R-:W-:Y:S05]  /*11930*/  BSYNC B1 ;  /* 0x0000000000017941 */ /* 0x000fea0003800000 */
.L_x_133:
        /* <DEDUP_REMOVED lines=12> */
.L_x_136:
[----:B------:R-:W-:Y:S05]  /*11a00*/  BSYNC B1 ;  /* 0x0000000000017941 */ /* 0x000fea0003800000 */
.L_x_135:
        /* <DEDUP_REMOVED lines=12> */
.L_x_138:
[----:B------:R-:W-:Y:S05]  /*11ad0*/  BSYNC B1 ;  /* 0x0000000000017941 */ /* 0x000fea0003800000 */
.L_x_137:
        /* <DEDUP_REMOVED lines=12> */
.L_x_140:
[----:B------:R-:W-:Y:S05]  /*11ba0*/  BSYNC B1 ;  /* 0x0000000000017941 */ /* 0x000fea0003800000 */
.L_x_139:
        /* <DEDUP_REMOVED lines=12> */
.L_x_142:
[----:B------:R-:W-:Y:S05]  /*11c70*/  BSYNC B1 ;  /* 0x0000000000017941 */ /* 0x000fea0003800000 */
.L_x_141:
        /* <DEDUP_REMOVED lines=12> */
.L_x_144:
[----:B------:R-:W-:Y:S05]  /*11d40*/  BSYNC B1 ;  /* 0x0000000000017941 */ /* 0x000fea0003800000 */
.L_x_143:
        /* <DEDUP_REMOVED lines=12> */
.L_x_146:
[----:B------:R-:W-:Y:S05]  /*11e10*/  BSYNC B1 ;  /* 0x0000000000017941 */ /* 0x000fea0003800000 */
.L_x_145:
        /* <DEDUP_REMOVED lines=12> */
.L_x_148:
[----:B------:R-:W-:Y:S05]  /*11ee0*/  BSYNC B1 ;  /* 0x0000000000017941 */ /* 0x000fea0003800000 */
.L_x_147:
        /* <DEDUP_REMOVED lines=12> */
.L_x_150:
[----:B------:R-:W-:Y:S05]  /*11fb0*/  BSYNC B1 ;  /* 0x0000000000017941 */ /* 0x000fea0003800000 */
.L_x_149:
        /* <DEDUP_REMOVED lines=12> */
.L_x_152:
[----:B------:R-:W-:Y:S05]  /*12080*/  BSYNC B1 ;  /* 0x0000000000017941 */ /* 0x000fea0003800000 */
.L_x_151:
        /* <DEDUP_REMOVED lines=12> */
.L_x_154:
[----:B------:R-:W-:Y:S05]  /*12150*/  BSYNC B1 ;  /* 0x0000000000017941 */ /* 0x000fea0003800000 */
.L_x_153:
        /* <DEDUP_REMOVED lines=12> */
.L_x_156:
[----:B------:R-:W-:Y:S05]  /*12220*/  BSYNC B1 ;  /* 0x0000000000017941 */ /* 0x000fea0003800000 */
.L_x_155:
        /* <DEDUP_REMOVED lines=12> */
.L_x_158:
[----:B------:R-:W-:Y:S05]  /*122f0*/  BSYNC B1 ;  /* 0x0000000000017941 */ /* 0x000fea0003800000 */
.L_x_157:
        /* <DEDUP_REMOVED lines=12> */
.L_x_160:
[----:B------:R-:W-:Y:S05]  /*123c0*/  BSYNC B1 ;  /* 0x0000000000017941 */ /* 0x000fea0003800000 */
.L_x_159:
        /* <DEDUP_REMOVED lines=12> */
.L_x_162:
[----:B------:R-:W-:Y:S05]  /*12490*/  BSYNC B1 ;  /* 0x0000000000017941 */ /* 0x000fea0003800000 */
.L_x_161:
        /* <DEDUP_REMOVED lines=12> */
.L_x_164:
[----:B------:R-:W-:Y:S05]  /*12560*/  BSYNC B1 ;  /* 0x0000000000017941 */ /* 0x000fea0003800000 */
.L_x_163:
        /* <DEDUP_REMOVED lines=12> */
.L_x_166:
[----:B------:R-:W-:Y:S05]  /*12630*/  BSYNC B1 ;  /* 0x0000000000017941 */ /* 0x000fea0003800000 */
.L_x_165:
        /* <DEDUP_REMOVED lines=12> */
.L_x_168:
[----:B------:R-:W-:Y:S05]  /*12700*/  BSYNC B1 ;  /* 0x0000000000017941 */ /* 0x000fea0003800000 */
.L_x_167:
        /* <DEDUP_REMOVED lines=12> */
.L_x_170:
[----:B------:R-:W-:Y:S05]  /*127d0*/  BSYNC B1 ;  /* 0x0000000000017941 */ /* 0x000fea0003800000 */
.L_x_169:
        /* <DEDUP_REMOVED lines=12> */
.L_x_172:
[----:B------:R-:W-:Y:S05]  /*128a0*/  BSYNC B1 ;  /* 0x0000000000017941 */ /* 0x000fea0003800000 */
.L_x_171:
        /* <DEDUP_REMOVED lines=12> */
.L_x_174:
[----:B------:R-:W-:Y:S05]  /*12970*/  BSYNC B1 ;  /* 0x0000000000017941 */ /* 0x000fea0003800000 */
.L_x_173:
        /* <DEDUP_REMOVED lines=12> */
.L_x_176:
[----:B------:R-:W-:Y:S05]  /*12a40*/  BSYNC B1 ;  /* 0x0000000000017941 */ /* 0x000fea0003800000 */
.L_x_175:
        /* <DEDUP_REMOVED lines=12> */
.L_x_178:
[----:B------:R-:W-:Y:S05]  /*12b10*/  BSYNC B1 ;  /* 0x0000000000017941 */ /* 0x000fea0003800000 */
.L_x_177:
        /* <DEDUP_REMOVED lines=12> */
.L_x_180:
[----:B------:R-:W-:Y:S05]  /*12be0*/  BSYNC B1 ;  /* 0x0000000000017941 */ /* 0x000fea0003800000 */
.L_x_179:
        /* <DEDUP_REMOVED lines=12> */
.L_x_182:
[----:B------:R-:W-:Y:S05]  /*12cb0*/  BSYNC B1 ;  /* 0x0000000000017941 */ /* 0x000fea0003800000 */
.L_x_181:
        /* <DEDUP_REMOVED lines=12> */
.L_x_184:
[----:B------:R-:W-:Y:S05]  /*12d80*/  BSYNC B1 ;  /* 0x0000000000017941 */ /* 0x000fea0003800000 */
.L_x_183:
        /* <DEDUP_REMOVED lines=12> */
.L_x_186:
[----:B------:R-:W-:Y:S05]  /*12e50*/  BSYNC B1 ;  /* 0x0000000000017941 */ /* 0x000fea0003800000 */
.L_x_185:
        /* <DEDUP_REMOVED lines=12> */
.L_x_188:
[----:B------:R-:W-:Y:S05]  /*12f20*/  BSYNC B1 ;  /* 0x0000000000017941 */ /* 0x000fea0003800000 */
.L_x_187:
        /* <DEDUP_REMOVED lines=12> */
.L_x_190:
[----:B------:R-:W-:Y:S05]  /*12ff0*/  BSYNC B1 ;  /* 0x0000000000017941 */ /* 0x000fea0003800000 */
.L_x_189:
        /* <DEDUP_REMOVED lines=12> */
.L_x_192:
[----:B------:R-:W-:Y:S05]  /*130c0*/  BSYNC B1 ;  /* 0x0000000000017941 */ /* 0x000fea0003800000 */
.L_x_191:
        /* <DEDUP_REMOVED lines=12> */
.L_x_194:
[----:B------:R-:W-:Y:S05]  /*13190*/  BSYNC B1 ;  /* 0x0000000000017941 */ /* 0x000fea0003800000 */
.L_x_193:
        /* <DEDUP_REMOVED lines=12> */
.L_x_196:
[----:B------:R-:W-:Y:S05]  /*13260*/  BSYNC B1 ;  /* 0x0000000000017941 */ /* 0x000fea0003800000 */
.L_x_195:
        /* <DEDUP_REMOVED lines=12> */
.L_x_198:
[----:B------:R-:W-:Y:S05]  /*13330*/  BSYNC B1 ;  /* 0x0000000000017941 */ /* 0x000fea0003800000 */
.L_x_197:
        /* <DEDUP_REMOVED lines=12> */
.L_x_200:
[----:B------:R-:W-:Y:S05]  /*13400*/  BSYNC B1 ;  /* 0x0000000000017941 */ /* 0x000fea0003800000 */
.L_x_199:
        /* <DEDUP_REMOVED lines=12> */
.L_x_202:
[----:B------:R-:W-:Y:S05]  /*134d0*/  BSYNC B1 ;  /* 0x0000000000017941 */ /* 0x000fea0003800000 */
.L_x_201:
        /* <DEDUP_REMOVED lines=12> */
.L_x_204:
[----:B------:R-:W-:Y:S05]  /*135a0*/  BSYNC B1 ;  /* 0x0000000000017941 */ /* 0x000fea0003800000 */
.L_x_203:
        /* <DEDUP_REMOVED lines=12> */
.L_x_206:
[----:B------:R-:W-:Y:S05]  /*13670*/  BSYNC B1 ;  /* 0x0000000000017941 */ /* 0x000fea0003800000 */
.L_x_205:
        /* <DEDUP_REMOVED lines=12> */
.L_x_208:
[----:B------:R-:W-:Y:S05]  /*13740*/  BSYNC B1 ;  /* 0x0000000000017941 */ /* 0x000fea0003800000 */
.L_x_207:
        /* <DEDUP_REMOVED lines=12> */
.L_x_210:
[----:B------:R-:W-:Y:S05]  /*13810*/  BSYNC B1 ;  /* 0x0000000000017941 */ /* 0x000fea0003800000 */
.L_x_209:
        /* <DEDUP_REMOVED lines=12> */
.L_x_212:
[----:B------:R-:W-:Y:S05]  /*138e0*/  BSYNC B1 ;  /* 0x0000000000017941 */ /* 0x000fea0003800000 */
.L_x_211:
        /* <DEDUP_REMOVED lines=12> */
.L_x_214:
[----:B------:R-:W-:Y:S05]  /*139b0*/  BSYNC B1 ;  /* 0x0000000000017941 */ /* 0x000fea0003800000 */
.L_x_213:
        /* <DEDUP_REMOVED lines=12> */
.L_x_216:
[----:B------:R-:W-:Y:S05]  /*13a80*/  BSYNC B1 ;  /* 0x0000000000017941 */ /* 0x000fea0003800000 */
.L_x_215:
        /* <DEDUP_REMOVED lines=12> */
.L_x_218:
[----:B------:R-:W-:Y:S05]  /*13b50*/  BSYNC B1 ;  /* 0x0000000000017941 */ /* 0x000fea0003800000 */
.L_x_217:
        /* <DEDUP_REMOVED lines=12> */
.L_x_220:
[----:B------:R-:W-:Y:S05]  /*13c20*/  BSYNC B1 ;  /* 0x0000000000017941 */ /* 0x000fea0003800000 */
.L_x_219:
        /* <DEDUP_REMOVED lines=12> */
.L_x_222:
[----:B------:R-:W-:Y:S05]  /*13cf0*/  BSYNC B1 ;  /* 0x0000000000017941 */ /* 0x000fea0003800000 */
.L_x_221:
        /* <DEDUP_REMOVED lines=12> */
.L_x_224:
[----:B------:R-:W-:Y:S05]  /*13dc0*/  BSYNC B1 ;  /* 0x0000000000017941 */ /* 0x000fea0003800000 */
.L_x_223:
        /* <DEDUP_REMOVED lines=12> */
.L_x_226:
[----:B------:R-:W-:Y:S05]  /*13e90*/  BSYNC B1 ;  /* 0x0000000000017941 */ /* 0x000fea0003800000 */
.L_x_225:
        /* <DEDUP_REMOVED lines=12> */
.L_x_228:
[----:B------:R-:W-:Y:S05]  /*13f60*/  BSYNC B1 ;  /* 0x0000000000017941 */ /* 0x000fea0003800000 */
.L_x_227:
        /* <DEDUP_REMOVED lines=12> */
.L_x_230:
[----:B------:R-:W-:Y:S05]  /*14030*/  BSYNC B1 ;  /* 0x0000000000017941 */ /* 0x000fea0003800000 */
.L_x_229:
        /* <DEDUP_REMOVED lines=12> */
.L_x_232:
[----:B------:R-:W-:Y:S05]  /*14100*/  BSYNC B1 ;  /* 0x0000000000017941 */ /* 0x000fea0003800000 */
.L_x_231:
        /* <DEDUP_REMOVED lines=12> */
.L_x_234:
[----:B------:R-:W-:Y:S05]  /*141d0*/  BSYNC B1 ;  /* 0x0000000000017941 */ /* 0x000fea0003800000 */
.L_x_233:
        /* <DEDUP_REMOVED lines=12> */
.L_x_236:
[----:B------:R-:W-:Y:S05]  /*142a0*/  BSYNC B1 ;  /* 0x0000000000017941 */ /* 0x000fea0003800000 */
.L_x_235:
        /* <DEDUP_REMOVED lines=12> */
.L_x_238:
[----:B------:R-:W-:Y:S05]  /*14370*/  BSYNC B1 ;  /* 0x0000000000017941 */ /* 0x000fea0003800000 */
.L_x_237:
        /* <DEDUP_REMOVED lines=12> */
.L_x_240:
[----:B------:R-:W-:Y:S05]  /*14440*/  BSYNC B1 ;  /* 0x0000000000017941 */ /* 0x000fea0003800000 */
.L_x_239:
        /* <DEDUP_REMOVED lines=12> */
.L_x_242:
[----:B------:R-:W-:Y:S05]  /*14510*/  BSYNC B1 ;  /* 0x0000000000017941 */ /* 0x000fea0003800000 */
.L_x_241:
        /* <DEDUP_REMOVED lines=12> */
.L_x_244:
[----:B------:R-:W-:Y:S05]  /*145e0*/  BSYNC B1 ;  /* 0x0000000000017941 */ /* 0x000fea0003800000 */
.L_x_243:
        /* <DEDUP_REMOVED lines=12> */
.L_x_246:
[----:B------:R-:W-:Y:S05]  /*146b0*/  BSYNC B1 ;  /* 0x0000000000017941 */ /* 0x000fea0003800000 */
.L_x_245:
[----:B0-----:R-:W2:Y:S01]  /*146c0*/  LDL.LU R7, [R1+0x200] ;  /* 0x0002000001077983 */ /* 0x001ea20000300800 */
[----:B-----5:R-:W-:Y:S01]  /*146d0*/  LOP3.LUT R6, R6, 0xff, RZ, 0xc0, !PT ;  /* 0x000000ff06067812 */ /* 0x020fe200078ec0ff */
[----:B------:R-:W-:Y:S01]  /*146e0*/  BSSY B1, `(.L_x_247) ;  /* 0x000000b000017945 */ /* 0x000fe20003800000 */
[----:B------:R-:W-:Y:S02]  /*146f0*/  ISETP.LT.OR P2, PT, R0, 0xd2, !P1 ;  /* 0x000000d20000780c */ /* 0x000fe40004f41670 */
[----:B------:R-:W-:-:S05]  /*14700*/  F2FP.F16.E5M2.UNPACK_B R6, R6 ;  /* 0x00000006ff06723e */ /* 0x000fca00020004ff */
[----:B------:R-:W-:-:S05]  /*14710*/  HADD2.F32 R6, -RZ, R6.H0_H0 ;  /* 0x20000006ff067230 */ /* 0x000fca0000004100 */
[----:B------:R-:W-:-:S04]  /*14720*/  FMUL R6, R6, UR23 ;  /* 0x0000001706067c20 */ /* 0x000fc80008400000 */
[----:B--2---:R-:W-:-:S05]  /*14730*/  FFMA R6, R7, UR22, R6 ;  /* 0x0000001607067c23 */ /* 0x004fca0008000006 */
[----:B------:R-:W-:Y:S02]  /*14740*/  F2FP.SATFINITE.E5M2.F32.PACK_AB_MERGE_C R7, RZ, R6, RZ ;  /* 0x00000006ff07723e */ /* 0x000fe400048060ff */
[----:B------:R-:W-:-:S03]  /*14750*/  PRMT R6, RZ, 0x7610, R6 ;  /* 0x00007610ff067816 */ /* 0x000fc60000000006 */
[----:B------:R0:W-:Y:S01]  /*14760*/  @!P3 STG.E.U8 desc[UR20][R24.64+0xd0], R7 ;  /* 0x0000d0071800b986 */ /* 0x0001e2000c101114 */
[----:B------:R-:W-:Y:S05]  /*14770*/  @P2 BRA `(.L_x_248) ;  /* 0x0000000000042947 */ /* 0x000fea0003800000 */
[----:B------:R2:W5:Y:S02]  /*14780*/  LDG.E.U8 R6, desc[UR20][R4.64+0xd1] ;  /* 0x0000d11404067981 */ /* 0x000564000c1e1100 */
.L_x_248:
[----:B------:R-:W-:Y:S05]  /*14790*/  BSYNC B1 ;  /* 0x0000000000017941 */ /* 0x000fea0003800000 */
.L_x_247:
[----:B0-----:R-:W3:Y:S01]  /*147a0*/  LDL.LU R7, [R1+0x204] ;  /* 0x0002040001077983 */ /* 0x001ee20000300800 */
[----:B-----5:R-:W-:Y:S01]  /*147b0*/  LOP3.LUT R6, R6, 0xff, RZ, 0xc0, !PT ;  /* 0x000000ff06067812 */ /* 0x020fe200078ec0ff */
[----:B------:R-:W-:Y:S01]  /*147c0*/  BSSY B1, `(.L_x_249) ;  /* 0x000000b000017945 */ /* 0x000fe20003800000 */
[----:B------:R-:W-:Y:S02]  /*147d0*/  ISETP.LT.OR P3, PT, R0, 0xd9, !P0 ;  /* 0x000000d90000780c */ /* 0x000fe40004761670 */
[----:B------:R-:W-:-:S05]  /*147e0*/  F2FP.F16.E5M2.UNPACK_B R6, R6 ;  /* 0x00000006ff06723e */ /* 0x000fca00020004ff */
[----:B------:R-:W-:-:S05]  /*147f0*/  HADD2.F32 R6, -RZ, R6.H0_H0 ;  /* 0x20000006ff067230 */ /* 0x000fca0000004100 */
[----:B------:R-:W-:-:S04]  /*14800*/  FMUL R6, R6, UR23 ;  /* 0x0000001706067c20 */ /* 0x000fc80008400000 */
[----:B---3--:R-:W-:-:S05]  /*14810*/  FFMA R6, R7, UR22, R6 ;  /* 0x0000001607067c23 */ /* 0x008fca0008000006 */
[----:B------:R-:W-:Y:S02]  /*14820*/  F2FP.SATFINITE.E5M2.F32.PACK_AB_MERGE_C R7, RZ, R6, RZ ;  /* 0x00000006ff07723e */ /* 0x000fe400048060ff */
[----:B------:R-:W-:-:S03]  /*14830*/  PRMT R6, RZ, 0x7610, R6 ;  /* 0x00007610ff067816 */ /* 0x000fc60000000006 */
[----:B------:R0:W-:Y:S01]  /*14840*/  @!P2 STG.E.U8 desc[UR20][R24.64+0xd1], R7 ;  /* 0x0000d1071800a986 */ /* 0x0001e2000c101114 */
[----:B------:R-:W-:Y:S05]  /*14850*/  @P3 BRA `(.L_x_250) ;  /* 0x0000000000043947 */ /* 0x000fea0003800000 */
[----:B------:R3:W5:Y:S02]  /*14860*/  LDG.E.U8 R6, desc[UR20][R30.64+0xd8] ;  /* 0x0000d8141e067981 */ /* 0x000764000c1e1100 */
.L_x_250:
[----:B------:R-:W-:Y:S05]  /*14870*/  BSYNC B1 ;  /* 0x0000000000017941 */ /* 0x000fea0003800000 */
.L_x_249:
        /* <DEDUP_REMOVED lines=13> */
.L_x_252:
[----:B------:R-:W-:Y:S05]  /*14950*/  BSYNC B1 ;  /* 0x0000000000017941 */ /* 0x000fea0003800000 */
.L_x_251:
        /* <DEDUP_REMOVED lines=13> */
.L_x_254:
[----:B------:R-:W-:Y:S05]  /*14a30*/  BSYNC B1 ;  /* 0x0000000000017941 */ /* 0x000fea0003800000 */
.L_x_253:
        /* <DEDUP_REMOVED lines=13> */
.L_x_256:
[----:B------:R-:W-:Y:S05]  /*14b10*/  BSYNC B1 ;  /* 0x0000000000017941 */ /* 0x000fea0003800000 */
.L_x_255:
        /* <DEDUP_REMOVED lines=13> */
.L_x_258:
[----:B------:R-:W-:Y:S05]  /*14bf0*/  BSYNC B1 ;  /* 0x0000000000017941 */ /* 0x000fea0003800000 */
.L_x_257:
        /* <DEDUP_REMOVED lines=13> */
.L_x_260:
[----:B------:R-:W-:Y:S05]  /*14cd0*/  BSYNC B1 ;  /* 0x0000000000017941 */ /* 0x000fea0003800000 */
.L_x_259:
        /* <DEDUP_REMOVED lines=13> */
.L_x_262:
[----:B------:R-:W-:Y:S05]  /*14db0*/  BSYNC B1 ;  /* 0x0000000000017941 */ /* 0x000fea0003800000 */
.L_x_261:
        /* <DEDUP_REMOVED lines=13> */
.L_x_264:
[----:B------:R-:W-:Y:S05]  /*14e90*/  BSYNC B1 ;  /* 0x0000000000017941 */ /* 0x000fea0003800000 */
.L_x_263:
        /* <DEDUP_REMOVED lines=13> */
.L_x_266:
[----:B------:R-:W-:Y:S05]  /*14f70*/  BSYNC B1 ;  /* 0x0000000000017941 */ /* 0x000fea0003800000 */
.L_x_265:
        /* <DEDUP_REMOVED lines=13> */
.L_x_268:
[----:B------:R-:W-:Y:S05]  /*15050*/  BSYNC B1 ;  /* 0x0000000000017941 */ /* 0x000fea0003800000 */
.L_x_267:
        /* <DEDUP_REMOVED lines=13> */
.L_x_270:
[----:B------:R-:W-:Y:S05]  /*15130*/  BSYNC B1 ;  /* 0x0000000000017941 */ /* 0x000fea0003800000 */
.L_x_269:
        /* <DEDUP_REMOVED lines=13> */
.L_x_272:
[----:B------:R-:W-:Y:S05]  /*15210*/  BSYNC B1 ;  /* 0x0000000000017941 */ /* 0x000fea0003800000 */
.L_x_271:
        /* <DEDUP_REMOVED lines=13> */
.L_x_274:
[----:B------:R-:W-:Y:S05]  /*152f0*/  BSYNC B1 ;  /* 0x0000000000017941 */ /* 0x000fea0003800000 */
.L_x_273:
        /* <DEDUP_REMOVED lines=13> */
.L_x_276:
[----:B------:R-:W-:Y:S05]  /*153d0*/  BSYNC B1 ;  /* 0x0000000000017941 */ /* 0x000fea0003800000 */
.L_x_275:
        /* <DEDUP_REMOVED lines=13> */
.L_x_278:
[----:B------:R-:W-:Y:S05]  /*154b0*/  BSYNC B1 ;  /* 0x0000000000017941 */ /* 0x000fea0003800000 */
.L_x_277:
        /* <DEDUP_REMOVED lines=13> */
.L_x_280:
[----:B------:R-:W-:Y:S05]  /*15590*/  BSYNC B1 ;  /* 0x0000000000017941 */ /* 0x000fea0003800000 */
.L_x_279:
        /* <DEDUP_REMOVED lines=13> */
.L_x_282:
[----:B------:R-:W-:Y:S05]  /*15670*/  BSYNC B1 ;  /* 0x0000000000017941 */ /* 0x000fea0003800000 */
.L_x_281:
        /* <DEDUP_REMOVED lines=13> */
.L_x_284:
[----:B------:R-:W-:Y:S05]  /*15750*/  BSYNC B1 ;  /* 0x0000000000017941 */ /* 0x000fea0003800000 */
.L_x_283:
        /* <DEDUP_REMOVED lines=13> */
.L_x_286:
[----:B------:R-:W-:Y:S05]  /*15830*/  BSYNC B1 ;  /* 0x0000000000017941 */ /* 0x000fea0003800000 */
.L_x_285:
[----:B0-----:R-:W2:Y:S01]  /*15840*/  LDL.LU R3, [R1+0x250] ;  /* 0x0002500001037983 */ /* 0x001ea20000300800 */
[----:B-----5:R-:W-:Y:S01]  /*15850*/  LOP3.LUT R6, R6, 0xff, RZ, 0xc0, !PT ;  /* 0x000000ff06067812 */ /* 0x020fe200078ec0ff */
[----:B------:R-:W-:Y:S01]  /*15860*/  BSSY B1, `(.L_x_287) ;  /* 0x000000b000017945 */ /* 0x000fe20003800000 */
[----:B------:R-:W-:Y:S02]  /*15870*/  ISETP.LT.OR P1, PT, R0, 0xfa, !P1 ;  /* 0x000000fa0000780c */ /* 0x000fe40004f21670 */
[----:B------:R-:W-:Y:S02]  /*15880*/  F2FP.F16.E5M2.UNPACK_B R6, R6 ;  /* 0x00000006ff06723e */ /* 0x000fe400020004ff */
[----:B------:R-:W-:-:S03]  /*15890*/  PRMT R2, RZ, 0x7610, R2 ;  /* 0x00007610ff027816 */ /* 0x000fc60000000002 */
[----:B------:R-:W-:-:S05]  /*158a0*/  HADD2.F32 R6, -RZ, R6.H0_H0 ;  /* 0x20000006ff067230 */ /* 0x000fca0000004100 */
[----:B------:R-:W-:-:S04]  /*158b0*/  FMUL R6, R6, UR23 ;  /* 0x0000001706067c20 */ /* 0x000fc80008400000 */
[----:B--2---:R-:W-:-:S05]  /*158c0*/  FFMA R6, R3, UR22, R6 ;  /* 0x0000001603067c23 */ /* 0x004fca0008000006 */
[----:B------:R-:W-:-:S05]  /*158d0*/  F2FP.SATFINITE.E5M2.F32.PACK_AB_MERGE_C R3, RZ, R6, RZ ;  /* 0x00000006ff03723e */ /* 0x000fca00048060ff */
[----:B------:R0:W-:Y:S01]  /*158e0*/  @!P2 STG.E.U8 desc[UR20][R24.64+0xf8], R3 ;  /* 0x0000f8031800a986 */ /* 0x0001e2000c101114 */
[----:B------:R-:W-:Y:S05]  /*158f0*/  @P1 BRA `(.L_x_288) ;  /* 0x0000000000041947 */ /* 0x000fea0003800000 */
[----:B------:R2:W5:Y:S02]  /*15900*/  LDG.E.U8 R2, desc[UR20][R4.64+0xf9] ;  /* 0x0000f91404027981 */ /* 0x000564000c1e1100 */
.L_x_288:
[----:B------:R-:W-:Y:S05]  /*15910*/  BSYNC B1 ;  /* 0x0000000000017941 */ /* 0x000fea0003800000 */
.L_x_287:
[----:B------:R-:W2:Y:S01]  /*15920*/  LDL.LU R7, [R1+0x254] ;  /* 0x0002540001077983 */ /* 0x000ea20000300800 */
[----:B-----5:R-:W-:Y:S01]  /*15930*/  LOP3.LUT R2, R2, 0xff, RZ, 0xc0, !PT ;  /* 0x000000ff02027812 */ /* 0x020fe200078ec0ff */
[----:B------:R-:W-:Y:S01]  /*15940*/  BSSY B1, `(.L_x_289) ;  /* 0x0000013000017945 */ /* 0x000fe20003800000 */
[----:B--234-:R-:W-:Y:S02]  /*15950*/  IADD3 R5, P0, R33, 0x80, RZ ;  /* 0x0000008021057810 */ /* 0x01cfe40007f1e0ff */
[----:B------:R-:W-:-:S03]  /*15960*/  F2FP.F16.E5M2.UNPACK_B R2, R2 ;  /* 0x00000002ff02723e */ /* 0x000fc600020004ff */
[----:B0-----:R-:W-:Y:S01]  /*15970*/  IMAD.X R3, RZ, RZ, R35, P0 ;  /* 0x000000ffff037224 */ /* 0x001fe200000e0623 */
[----:B------:R-:W-:Y:S01]  /*15980*/  ISETP.GE.AND P0, PT, R32, 0x81, PT ;  /* 0x000000812000780c */ /* 0x000fe20003f06270 */
[----:B------:R-:W-:Y:S02]  /*15990*/  HADD2.F32 R2, -RZ, R2.H0_H0 ;  /* 0x20000002ff027230 */ /* 0x000fe40000004100 */
[----:B------:R-:W-:Y:S01]  /*159a0*/  IMAD R6, R3, UR6, RZ ;  /* 0x0000000603067c24 */ /* 0x000fe2000f8e02ff */
[----:B------:R-:W-:Y:S02]  /*159b0*/  ISETP.LT.OR P3, PT, R0, 0x1, !P0 ;  /* 0x000000010000780c */ /* 0x000fe40004761670 */
[----:B------:R-:W-:Y:S01]  /*159c0*/  FMUL R4, R2, UR23 ;  /* 0x0000001702047c20 */ /* 0x000fe20008400000 */
[----:B------:R-:W-:-:S04]  /*159d0*/  IMAD.WIDE.U32 R2, R5, UR6, R36 ;  /* 0x0000000605027c25 */ /* 0x000fc8000f8e0024 */
[----:B------:R-:W-:Y:S01]  /*159e0*/  IMAD R5, R5, UR7, R6 ;  /* 0x0000000705057c24 */ /* 0x000fe2000f8e0206 */
[----:B------:R-:W-:-:S04]  /*159f0*/  IADD3 R2, P2, R2, UR10, RZ ;  /* 0x0000000a02027c10 */ /* 0x000fc8000ff5e0ff */
[----:B------:R-:W-:Y:S01]  /*15a00*/  IADD3.X R3, R3, UR11, R5, P2, !PT ;  /* 0x0000000b03037c10 */ /* 0x000fe200097fe405 */
[----:B------:R-:W-:-:S05]  /*15a10*/  FFMA R4, R7, UR22, R4 ;  /* 0x0000001607047c23 */ /* 0x000fca0008000004 */
[----:B------:R-:W-:Y:S02]  /*15a20*/  F2FP.SATFINITE.E5M2.F32.PACK_AB_MERGE_C R7, RZ, R4, RZ ;  /* 0x00000004ff07723e */ /* 0x000fe400048060ff */
[----:B------:R-:W-:-:S03]  /*15a30*/  PRMT R4, RZ, 0x7610, R4 ;  /* 0x00007610ff047816 */ /* 0x000fc60000000004 */
[----:B------:R0:W-:Y:S01]  /*15a40*/  @!P1 STG.E.U8 desc[UR20][R24.64+0xf9], R7 ;  /* 0x0000f90718009986 */ /* 0x0001e2000c101114 */
[----:B------:R-:W-:Y:S05]  /*15a50*/  @P3 BRA `(.L_x_290) ;  /* 0x0000000000043947 */ /* 0x000fea0003800000 */
[----:B------:R2:W5:Y:S02]  /*15a60*/  LDG.E.U8 R4, desc[UR20][R2.64] ;  /* 0x0000001402047981 */ /* 0x000564000c1e1100 */
.L_x_290:
[----:B------:R-:W-:Y:S05]  /*15a70*/  BSYNC B1 ;  /* 0x0000000000017941 */ /* 0x000fea0003800000 */
.L_x_289:
[----:B------:R-:W3:Y:S01]  /*15a80*/  LDL.LU R5, [R1+0x258] ;  /* 0x0002580001057983 */ /* 0x000ee20000300800 */
        /* <DEDUP_REMOVED lines=12> */
.L_x_292:
[----:B------:R-:W-:Y:S05]  /*15b50*/  BSYNC B1 ;  /* 0x0000000000017941 */ /* 0x000fea0003800000 */
.L_x_291:
[----:B---3--:R-:W3:Y:S01]  /*15b60*/  LDL.LU R5, [R1+0x25c] ;  /* 0x00025c0001057983 */ /* 0x008ee20000300800 */
[----:B-----5:R-:W-:Y:S01]  /*15b70*/  LOP3.LUT R4, R4, 0xff, RZ, 0xc0, !PT ;  /* 0x000000ff04047812 */ /* 0x020fe200078ec0ff */
[----:B------:R-:W-:Y:S01]  /*15b80*/  BSSY B1, `(.L_x_293) ;  /* 0x0000013000017945 */ /* 0x000fe20003800000 */
[----:B------:R-:W-:Y:S02]  /*15b90*/  IADD3 R33, P1, R33, 0x88, RZ ;  /* 0x0000008821217810 */ /* 0x000fe40007f3e0ff */
[----:B------:R-:W-:Y:S02]  /*15ba0*/  F2FP.F16.E5M2.UNPACK_B R4, R4 ;  /* 0x00000004ff04723e */ /* 0x000fe400020004ff */
[----:B------:R-:W-:Y:S01]  /*15bb0*/  PRMT R6, RZ, 0x7610, R6 ;  /* 0x00007610ff067816 */ /* 0x000fe20000000006 */
[----:B------:R-:W-:Y:S01]  /*15bc0*/  IMAD.X R34, RZ, RZ, R35, P1 ;  /* 0x000000ffff227224 */ /* 0x000fe200008e0623 */
[----:B------:R-:W-:Y:S01]  /*15bd0*/  ISETP.GE.AND P1, PT, R32, 0x89, PT ;  /* 0x000000892000780c */ /* 0x000fe20003f26270 */
[----:B------:R-:W-:-:S02]  /*15be0*/  HADD2.F32 R4, -RZ, R4.H0_H0 ;  /* 0x20000004ff047230 */ /* 0x000fc40000004100 */
[----:B------:R-:W-:Y:S01]  /*15bf0*/  IMAD R34, R34, UR6, RZ ;  /* 0x0000000622227c24 */ /* 0x000fe2000f8e02ff */
[----:B------:R-:W-:Y:S01]  /*15c00*/  ISETP.LT.OR P5, PT, R0, 0x1, !P1 ;  /* 0x000000010000780c */ /* 0x000fe20004fa1670 */
[----:B------:R-:W-:-:S04]  /*15c10*/  IMAD.WIDE.U32 R36, R33, UR6, R36 ;  /* 0x0000000621247c25 */ /* 0x000fc8000f8e0024 */
[----:B------:R-:W-:Y:S01]  /*15c20*/  FMUL R4, R4, UR23 ;  /* 0x0000001704047c20 */ /* 0x000fe20008400000 */
[----:B------:R-:W-:-:S03]  /*15c30*/  IMAD R33, R33, UR7, R34 ;  /* 0x0000000721217c24 */ /* 0x000fc6000f8e0222 */
[----:B---3--:R-:W-:Y:S01]  /*15c40*/  FFMA R5, R5, UR22, R4 ;  /* 0x0000001605057c23 */ /* 0x008fe20008000004 */
[----:B------:R-:W-:-:S04]  /*15c50*/  IADD3 R4, P3, R36, UR10, RZ ;  /* 0x0000000a24047c10 */ /* 0x000fc8000ff7e0ff */
[----:B0-----:R-:W-:Y:S02]  /*15c60*/  F2FP.SATFINITE.E5M2.F32.PACK_AB_MERGE_C R7, RZ, R5, RZ ;  /* 0x00000005ff07723e */ /* 0x001fe400048060ff */
[----:B------:R-:W-:-:S03]  /*15c70*/  IADD3.X R5, R37, UR11, R33, P3, !PT ;  /* 0x0000000b25057c10 */ /* 0x000fc60009ffe421 */
[----:B------:R0:W-:Y:S01]  /*15c80*/  @!P2 STG.E.U8 desc[UR20][R28.64+0x1], R7 ;  /* 0x000001071c00a986 */ /* 0x0001e2000c101114 */
[----:B------:R-:W-:Y:S05]  /*15c90*/  @P5 BRA `(.L_x_294) ;  /* 0x0000000000045947 */ /* 0x000fea0003800000 */
[----:B------:R3:W5:Y:S02]  /*15ca0*/  LDG.E.U8 R6, desc[UR20][R4.64] ;  /* 0x0000001404067981 */ /* 0x000764000c1e1100 */
.L_x_294:
[----:B------:R-:W-:Y:S05]  /*15cb0*/  BSYNC B1 ;  /* 0x0000000000017941 */ /* 0x000fea0003800000 */
.L_x_293:
        /* <DEDUP_REMOVED lines=13> */
.L_x_296:
[----:B------:R-:W-:Y:S05]  /*15d90*/  BSYNC B1 ;  /* 0x0000000000017941 */ /* 0x000fea0003800000 */
.L_x_295:
        /* <DEDUP_REMOVED lines=13> */
.L_x_298:
[----:B------:R-:W-:Y:S05]  /*15e70*/  BSYNC B1 ;  /* 0x0000000000017941 */ /* 0x000fea0003800000 */
.L_x_297:
        /* <DEDUP_REMOVED lines=13> */
.L_x_300:
[----:B------:R-:W-:Y:S05]  /*15f50*/  BSYNC B1 ;  /* 0x0000000000017941 */ /* 0x000fea0003800000 */
.L_x_299:
        /* <DEDUP_REMOVED lines=13> */
.L_x_302:
[----:B------:R-:W-:Y:S05]  /*16030*/  BSYNC B1 ;  /* 0x0000000000017941 */ /* 0x000fea0003800000 */
.L_x_301:
        /* <DEDUP_REMOVED lines=13> */
.L_x_304:
[----:B------:R-:W-:Y:S05]  /*16110*/  BSYNC B1 ;  /* 0x0000000000017941 */ /* 0x000fea0003800000 */
.L_x_303:
        /* <DEDUP_REMOVED lines=13> */
.L_x_306:
[----:B------:R-:W-:Y:S05]  /*161f0*/  BSYNC B1 ;  /* 0x0000000000017941 */ /* 0x000fea0003800000 */
.L_x_305:
        /* <DEDUP_REMOVED lines=13> */
.L_x_308:
[----:B------:R-:W-:Y:S05]  /*162d0*/  BSYNC B1 ;  /* 0x0000000000017941 */ /* 0x000fea0003800000 */
.L_x_307:
        /* <DEDUP_REMOVED lines=13> */
.L_x_310:
[----:B------:R-:W-:Y:S05]  /*163b0*/  BSYNC B1 ;  /* 0x0000000000017941 */ /* 0x000fea0003800000 */
.L_x_309:
        /* <DEDUP_REMOVED lines=13> */
.L_x_312:
[----:B------:R-:W-:Y:S05]  /*16490*/  BSYNC B1 ;  /* 0x0000000000017941 */ /* 0x000fea0003800000 */
.L_x_311:
        /* <DEDUP_REMOVED lines=13> */
.L_x_314:
[----:B------:R-:W-:Y:S05]  /*16570*/  BSYNC B1 ;  /* 0x0000000000017941 */ /* 0x000fea0003800000 */
.L_x_313:
        /* <DEDUP_REMOVED lines=13> */
.L_x_316:
[----:B------:R-:W-:Y:S05]  /*16650*/  BSYNC B1 ;  /* 0x0000000000017941 */ /* 0x000fea0003800000 */
.L_x_315:
        /* <DEDUP_REMOVED lines=13> */
.L_x_318:
[----:B------:R-:W-:Y:S05]  /*16730*/  BSYNC B1 ;  /* 0x0000000000017941 */ /* 0x000fea0003800000 */
.L_x_317:
        /* <DEDUP_REMOVED lines=13> */
.L_x_320:
[----:B------:R-:W-:Y:S05]  /*16810*/  BSYNC B1 ;  /* 0x0000000000017941 */ /* 0x000fea0003800000 */
.L_x_319:
        /* <DEDUP_REMOVED lines=13> */
.L_x_322:
[----:B------:R-:W-:Y:S05]  /*168f0*/  BSYNC B1 ;  /* 0x0000000000017941 */ /* 0x000fea0003800000 */
.L_x_321:
        /* <DEDUP_REMOVED lines=13> */
.L_x_324:
[----:B------:R-:W-:Y:S05]  /*169d0*/  BSYNC B1 ;  /* 0x0000000000017941 */ /* 0x000fea0003800000 */
.L_x_323:
        /* <DEDUP_REMOVED lines=13> */
.L_x_326:
[----:B------:R-:W-:Y:S05]  /*16ab0*/  BSYNC B1 ;  /* 0x0000000000017941 */ /* 0x000fea0003800000 */
.L_x_325:
        /* <DEDUP_REMOVED lines=13> */
.L_x_328:
[----:B------:R-:W-:Y:S05]  /*16b90*/  BSYNC B1 ;  /* 0x0000000000017941 */ /* 0x000fea0003800000 */
.L_x_327:
        /* <DEDUP_REMOVED lines=13> */
.L_x_330:
[----:B------:R-:W-:Y:S05]  /*16c70*/  BSYNC B1 ;  /* 0x0000000000017941 */ /* 0x000fea0003800000 */
.L_x_329:
        /* <DEDUP_REMOVED lines=13> */
.L_x_332:
[----:B------:R-:W-:Y:S05]  /*16d50*/  BSYNC B1 ;  /* 0x0000000000017941 */ /* 0x000fea0003800000 */
.L_x_331:
        /* <DEDUP_REMOVED lines=13> */
.L_x_334:
[----:B------:R-:W-:Y:S05]  /*16e30*/  BSYNC B1 ;  /* 0x0000000000017941 */ /* 0x000fea0003800000 */
.L_x_333:
        /* <DEDUP_REMOVED lines=13> */
.L_x_336:
[----:B------:R-:W-:Y:S05]  /*16f10*/  BSYNC B1 ;  /* 0x0000000000017941 */ /* 0x000fea0003800000 */
.L_x_335:
        /* <DEDUP_REMOVED lines=13> */
.L_x_338:
[----:B------:R-:W-:Y:S05]  /*16ff0*/  BSYNC B1 ;  /* 0x0000000000017941 */ /* 0x000fea0003800000 */
.L_x_337:
        /* <DEDUP_REMOVED lines=13> */
.L_x_340:
[----:B------:R-:W-:Y:S05]  /*170d0*/  BSYNC B1 ;  /* 0x0000000000017941 */ /* 0x000fea0003800000 */
.L_x_339:
        /* <DEDUP_REMOVED lines=13> */
.L_x_342:
[----:B------:R-:W-:Y:S05]  /*171b0*/  BSYNC B1 ;  /* 0x0000000000017941 */ /* 0x000fea0003800000 */
.L_x_341:
        /* <DEDUP_REMOVED lines=13> */
.L_x_344:
[----:B------:R-:W-:Y:S05]  /*17290*/  BSYNC B1 ;  /* 0x0000000000017941 */ /* 0x000fea0003800000 */
.L_x_343:
        /* <DEDUP_REMOVED lines=13> */
.L_x_346:
[----:B------:R-:W-:Y:S05]  /*17370*/  BSYNC B1 ;  /* 0x0000000000017941 */ /* 0x000fea0003800000 */
.L_x_345:
        /* <DEDUP_REMOVED lines=13> */
.L_x_348:
[----:B------:R-:W-:Y:S05]  /*17450*/  BSYNC B1 ;  /* 0x0000000000017941 */ /* 0x000fea0003800000 */
.L_x_347:
        /* <DEDUP_REMOVED lines=13> */
.L_x_350:
[----:B------:R-:W-:Y:S05]  /*17530*/  BSYNC B1 ;  /* 0x0000000000017941 */ /* 0x000fea0003800000 */
.L_x_349:
        /* <DEDUP_REMOVED lines=13> */
.L_x_352:
[----:B------:R-:W-:Y:S05]  /*17610*/  BSYNC B1 ;  /* 0x0000000000017941 */ /* 0x000fea0003800000 */
.L_x_351:
        /* <DEDUP_REMOVED lines=13> */
.L_x_354:
[----:B------:R-:W-:Y:S05]  /*176f0*/  BSYNC B1 ;  /* 0x0000000000017941 */ /* 0x000fea0003800000 */
.L_x_353:
        /* <DEDUP_REMOVED lines=13> */
.L_x_356:
[----:B------:R-:W-:Y:S05]  /*177d0*/  BSYNC B1 ;  /* 0x0000000000017941 */ /* 0x000fea0003800000 */
.L_x_355:
        /* <DEDUP_REMOVED lines=13> */
.L_x_358:
[----:B------:R-:W-:Y:S05]  /*178b0*/  BSYNC B1 ;  /* 0x0000000000017941 */ /* 0x000fea0003800000 */
.L_x_357:
        /* <DEDUP_REMOVED lines=13> */
.L_x_360:
[----:B------:R-:W-:Y:S05]  /*17990*/  BSYNC B1 ;  /* 0x0000000000017941 */ /* 0x000fea0003800000 */
.L_x_359:
        /* <DEDUP_REMOVED lines=13> */
.L_x_362:
[----:B------:R-:W-:Y:S05]  /*17a70*/  BSYNC B1 ;  /* 0x0000000000017941 */ /* 0x000fea0003800000 */
.L_x_361:
        /* <DEDUP_REMOVED lines=13> */
.L_x_364:
[----:B------:R-:W-:Y:S05]  /*17b50*/  BSYNC B1 ;  /* 0x0000000000017941 */ /* 0x000fea0003800000 */
.L_x_363:
        /* <DEDUP_REMOVED lines=13> */
.L_x_366:
[----:B------:R-:W-:Y:S05]  /*17c30*/  BSYNC B1 ;  /* 0x0000000000017941 */ /* 0x000fea0003800000 */
.L_x_365:
        /* <DEDUP_REMOVED lines=13> */
.L_x_368:
[----:B------:R-:W-:Y:S05]  /*17d10*/  BSYNC B1 ;  /* 0x0000000000017941 */ /* 0x000fea0003800000 */
.L_x_367:
        /* <DEDUP_REMOVED lines=13> */
.L_x_370:
[----:B------:R-:W-:Y:S05]  /*17df0*/  BSYNC B1 ;  /* 0x0000000000017941 */ /* 0x000fea0003800000 */
.L_x_369:
        /* <DEDUP_REMOVED lines=13> */
.L_x_372:
[----:B------:R-:W-:Y:S05]  /*17ed0*/  BSYNC B1 ;  /* 0x0000000000017941 */ /* 0x000fea0003800000 */
.L_x_371:
        /* <DEDUP_REMOVED lines=13> */
.L_x_374:
[----:B------:R-:W-:Y:S05]  /*17fb0*/  BSYNC B1 ;  /* 0x0000000000017941 */ /* 0x000fea0003800000 */
.L_x_373:
        /* <DEDUP_REMOVED lines=13> */
.L_x_376:
[----:B------:R-:W-:Y:S05]  /*18090*/  BSYNC B1 ;  /* 0x0000000000017941 */ /* 0x000fea0003800000 */
.L_x_375:
        /* <DEDUP_REMOVED lines=13> */
.L_x_378:
[----:B------:R-:W-:Y:S05]  /*18170*/  BSYNC B1 ;  /* 0x0000000000017941 */ /* 0x000fea0003800000 */
.L_x_377:
        /* <DEDUP_REMOVED lines=13> */
.L_x_380:
[----:B------:R-:W-:Y:S05]  /*18250*/  BSYNC B1 ;  /* 0x0000000000017941 */ /* 0x000fea0003800000 */
.L_x_379:
        /* <DEDUP_REMOVED lines=13> */
.L_x_382:
[----:B------:R-:W-:Y:S05]  /*18330*/  BSYNC B1 ;  /* 0x0000000000017941 */ /* 0x000fea0003800000 */
.L_x_381:
        /* <DEDUP_REMOVED lines=13> */
.L_x_384:
[----:B------:R-:W-:Y:S05]  /*18410*/  BSYNC B1 ;  /* 0x0000000000017941 */ /* 0x000fea0003800000 */
.L_x_383:
        /* <DEDUP_REMOVED lines=13> */
.L_x_386:
[----:B------:R-:W-:Y:S05]  /*184f0*/  BSYNC B1 ;  /* 0x0000000000017941 */ /* 0x000fea0003800000 */
.L_x_385:
        /* <DEDUP_REMOVED lines=13> */
.L_x_388:
[----:B------:R-:W-:Y:S05]  /*185d0*/  BSYNC B1 ;  /* 0x0000000000017941 */ /* 0x000fea0003800000 */
.L_x_387:
        /* <DEDUP_REMOVED lines=13> */
.L_x_390:
[----:B------:R-:W-:Y:S05]  /*186b0*/  BSYNC B1 ;  /* 0x0000000000017941 */ /* 0x000fea0003800000 */
.L_x_389:
        /* <DEDUP_REMOVED lines=13> */
.L_x_392:
[----:B------:R-:W-:Y:S05]  /*18790*/  BSYNC B1 ;  /* 0x0000000000017941 */ /* 0x000fea0003800000 */
.L_x_391:
        /* <DEDUP_REMOVED lines=13> */
.L_x_394:
[----:B------:R-:W-:Y:S05]  /*18870*/  BSYNC B1 ;  /* 0x0000000000017941 */ /* 0x000fea0003800000 */
.L_x_393:
        /* <DEDUP_REMOVED lines=13> */
.L_x_396:
[----:B------:R-:W-:Y:S05]  /*18950*/  BSYNC B1 ;  /* 0x0000000000017941 */ /* 0x000fea0003800000 */
.L_x_395:
        /* <DEDUP_REMOVED lines=13> */
.L_x_398:
[----:B------:R-:W-:Y:S05]  /*18a30*/  BSYNC B1 ;  /* 0x0000000000017941 */ /* 0x000fea0003800000 */
.L_x_397:
        /* <DEDUP_REMOVED lines=13> */
.L_x_400:
[----:B------:R-:W-:Y:S05]  /*18b10*/  BSYNC B1 ;  /* 0x0000000000017941 */ /* 0x000fea0003800000 */
.L_x_399:
        /* <DEDUP_REMOVED lines=13> */
.L_x_402:
[----:B------:R-:W-:Y:S05]  /*18bf0*/  BSYNC B1 ;  /* 0x0000000000017941 */ /* 0x000fea0003800000 */
.L_x_401:
        /* <DEDUP_REMOVED lines=13> */
.L_x_404:
[----:B------:R-:W-:Y:S05]  /*18cd0*/  BSYNC B1 ;  /* 0x0000000000017941 */ /* 0x000fea0003800000 */
.L_x_403:
        /* <DEDUP_REMOVED lines=13> */
.L_x_406:
[----:B------:R-:W-:Y:S05]  /*18db0*/  BSYNC B1 ;  /* 0x0000000000017941 */ /* 0x000fea0003800000 */
.L_x_405:
        /* <DEDUP_REMOVED lines=13> */
.L_x_408:
[----:B------:R-:W-:Y:S05]  /*18e90*/  BSYNC B1 ;  /* 0x0000000000017941 */ /* 0x000fea0003800000 */
.L_x_407:
        /* <DEDUP_REMOVED lines=13> */
.L_x_410:
[----:B------:R-:W-:Y:S05]  /*18f70*/  BSYNC B1 ;  /* 0x0000000000017941 */ /* 0x000fea0003800000 */
.L_x_409:
        /* <DEDUP_REMOVED lines=13> */
.L_x_412:
[----:B------:R-:W-:Y:S05]  /*19050*/  BSYNC B1 ;  /* 0x0000000000017941 */ /* 0x000fea0003800000 */
.L_x_411:
        /* <DEDUP_REMOVED lines=13> */
.L_x_414:
[----:B------:R-:W-:Y:S05]  /*19130*/  BSYNC B1 ;  /* 0x0000000000017941 */ /* 0x000fea0003800000 */
.L_x_413:
        /* <DEDUP_REMOVED lines=13> */
.L_x_416:
[----:B------:R-:W-:Y:S05]  /*19210*/  BSYNC B1 ;  /* 0x0000000000017941 */ /* 0x000fea0003800000 */
.L_x_415:
        /* <DEDUP_REMOVED lines=13> */
.L_x_418:
[----:B------:R-:W-:Y:S05]  /*192f0*/  BSYNC B1 ;  /* 0x0000000000017941 */ /* 0x000fea0003800000 */
.L_x_417:
        /* <DEDUP_REMOVED lines=13> */
.L_x_420:
[----:B------:R-:W-:Y:S05]  /*193d0*/  BSYNC B1 ;  /* 0x0000000000017941 */ /* 0x000fea0003800000 */
.L_x_419:
        /* <DEDUP_REMOVED lines=13> */
.L_x_422:
[----:B------:R-:W-:Y:S05]  /*194b0*/  BSYNC B1 ;  /* 0x0000000000017941 */ /* 0x000fea0003800000 */
.L_x_421:
        /* <DEDUP_REMOVED lines=13> */
.L_x_424:
[----:B------:R-:W-:Y:S05]  /*19590*/  BSYNC B1 ;  /* 0x0000000000017941 */ /* 0x000fea0003800000 */
.L_x_423:
        /* <DEDUP_REMOVED lines=13> */
.L_x_426:
[----:B------:R-:W-:Y:S05]  /*19670*/  BSYNC B1 ;  /* 0x0000000000017941 */ /* 0x000fea0003800000 */
.L_x_425:
        /* <DEDUP_REMOVED lines=13> */
.L_x_428:
[----:B------:R-:W-:Y:S05]  /*19750*/  BSYNC B1 ;  /* 0x0000000000017941 */ /* 0x000fea0003800000 */
.L_x_427:
        /* <DEDUP_REMOVED lines=13> */
.L_x_430:
[----:B------:R-:W-:Y:S05]  /*19830*/  BSYNC B1 ;  /* 0x0000000000017941 */ /* 0x000fea0003800000 */
.L_x_429:
        /* <DEDUP_REMOVED lines=13> */
.L_x_432:
[----:B------:R-:W-:Y:S05]  /*19910*/  BSYNC B1 ;  /* 0x0000000000017941 */ /* 0x000fea0003800000 */
.L_x_431:
        /* <DEDUP_REMOVED lines=13> */
.L_x_434:
[----:B------:R-:W-:Y:S05]  /*199f0*/  BSYNC B1 ;  /* 0x0000000000017941 */ /* 0x000fea0003800000 */
.L_x_433:
        /* <DEDUP_REMOVED lines=13> */
.L_x_436:
[----:B------:R-:W-:Y:S05]  /*19ad0*/  BSYNC B1 ;  /* 0x0000000000017941 */ /* 0x000fea0003800000 */
.L_x_435:
        /* <DEDUP_REMOVED lines=13> */
.L_x_438:
[----:B------:R-:W-:Y:S05]  /*19bb0*/  BSYNC B1 ;  /* 0x0000000000017941 */ /* 0x000fea0003800000 */
.L_x_437:
        /* <DEDUP_REMOVED lines=13> */
.L_x_440:
[----:B------:R-:W-:Y:S05]  /*19c90*/  BSYNC B1 ;  /* 0x0000000000017941 */ /* 0x000fea0003800000 */
.L_x_439:
        /* <DEDUP_REMOVED lines=13> */
.L_x_442:
[----:B------:R-:W-:Y:S05]  /*19d70*/  BSYNC B1 ;  /* 0x0000000000017941 */ /* 0x000fea0003800000 */
.L_x_441:
        /* <DEDUP_REMOVED lines=13> */
.L_x_444:
[----:B------:R-:W-:Y:S05]  /*19e50*/  BSYNC B1 ;  /* 0x0000000000017941 */ /* 0x000fea0003800000 */
.L_x_443:
        /* <DEDUP_REMOVED lines=13> */
.L_x_446:
[----:B------:R-:W-:Y:S05]  /*19f30*/  BSYNC B1 ;  /* 0x0000000000017941 */ /* 0x000fea0003800000 */
.L_x_445:
        /* <DEDUP_REMOVED lines=13> */
.L_x_448:
[----:B------:R-:W-:Y:S05]  /*1a010*/  BSYNC B1 ;  /* 0x0000000000017941 */ /* 0x000fea0003800000 */
.L_x_447:
        /* <DEDUP_REMOVED lines=13> */
.L_x_450:
[----:B------:R-:W-:Y:S05]  /*1a0f0*/  BSYNC B1 ;  /* 0x0000000000017941 */ /* 0x000fea0003800000 */
.L_x_449:
        /* <DEDUP_REMOVED lines=13> */
.L_x_452:
[----:B------:R-:W-:Y:S05]  /*1a1d0*/  BSYNC B1 ;  /* 0x0000000000017941 */ /* 0x000fea0003800000 */
.L_x_451:
        /* <DEDUP_REMOVED lines=13> */
.L_x_454:
[----:B------:R-:W-:Y:S05]  /*1a2b0*/  BSYNC B1 ;  /* 0x0000000000017941 */ /* 0x000fea0003800000 */
.L_x_453:
        /* <DEDUP_REMOVED lines=13> */
.L_x_456:
[----:B------:R-:W-:Y:S05]  /*1a390*/  BSYNC B1 ;  /* 0x0000000000017941 */ /* 0x000fea0003800000 */
.L_x_455:
        /* <DEDUP_REMOVED lines=13> */
.L_x_458:
[----:B------:R-:W-:Y:S05]  /*1a470*/  BSYNC B1 ;  /* 0x0000000000017941 */ /* 0x000fea0003800000 */
.L_x_457:
        /* <DEDUP_REMOVED lines=13> */
.L_x_460:
[----:B------:R-:W-:Y:S05]  /*1a550*/  BSYNC B1 ;  /* 0x0000000000017941 */ /* 0x000fea0003800000 */
.L_x_459:
        /* <DEDUP_REMOVED lines=13> */
.L_x_462:
[----:B------:R-:W-:Y:S05]  /*1a630*/  BSYNC B1 ;  /* 0x0000000000017941 */ /* 0x000fea0003800000 */
.L_x_461:
        /* <DEDUP_REMOVED lines=13> */
.L_x_464:
[----:B------:R-:W-:Y:S05]  /*1a710*/  BSYNC B1 ;  /* 0x0000000000017941 */ /* 0x000fea0003800000 */
.L_x_463:
        /* <DEDUP_REMOVED lines=13> */
.L_x_466:
[----:B------:R-:W-:Y:S05]  /*1a7f0*/  BSYNC B1 ;  /* 0x0000000000017941 */ /* 0x000fea0003800000 */
.L_x_465:
        /* <DEDUP_REMOVED lines=13> */
.L_x_468:
[----:B------:R-:W-:Y:S05]  /*1a8d0*/  BSYNC B1 ;  /* 0x0000000000017941 */ /* 0x000fea0003800000 */
.L_x_467:
        /* <DEDUP_REMOVED lines=13> */
.L_x_470:
[----:B------:R-:W-:Y:S05]  /*1a9b0*/  BSYNC B1 ;  /* 0x0000000000017941 */ /* 0x000fea0003800000 */
.L_x_469:
        /* <DEDUP_REMOVED lines=13> */
.L_x_472:
[----:B------:R-:W-:Y:S05]  /*1aa90*/  BSYNC B1 ;  /* 0x0000000000017941 */ /* 0x000fea0003800000 */
.L_x_471:
        /* <DEDUP_REMOVED lines=13> */
.L_x_474:
[----:B------:R-:W-:Y:S05]  /*1ab70*/  BSYNC B1 ;  /* 0x0000000000017941 */ /* 0x000fea0003800000 */
.L_x_473:
        /* <DEDUP_REMOVED lines=13> */
.L_x_476:
[----:B------:R-:W-:Y:S05]  /*1ac50*/  BSYNC B1 ;  /* 0x0000000000017941 */ /* 0x000fea0003800000 */
.L_x_475:
        /* <DEDUP_REMOVED lines=13> */
.L_x_478:
[----:B------:R-:W-:Y:S05]  /*1ad30*/  BSYNC B1 ;  /* 0x0000000000017941 */ /* 0x000fea0003800000 */
.L_x_477:
        /* <DEDUP_REMOVED lines=13> */
.L_x_480:
[----:B------:R-:W-:Y:S05]  /*1ae10*/  BSYNC B1 ;  /* 0x0000000000017941 */ /* 0x000fea0003800000 */
.L_x_479:
        /* <DEDUP_REMOVED lines=13> */
.L_x_482:
[----:B------:R-:W-:Y:S05]  /*1aef0*/  BSYNC B1 ;  /* 0x0000000000017941 */ /* 0x000fea0003800000 */
.L_x_481:
        /* <DEDUP_REMOVED lines=13> */
.L_x_484:
[----:B------:R-:W-:Y:S05]  /*1afd0*/  BSYNC B1 ;  /* 0x0000000000017941 */ /* 0x000fea0003800000 */
.L_x_483:
        /* <DEDUP_REMOVED lines=13> */
.L_x_486:
[----:B------:R-:W-:Y:S05]  /*1b0b0*/  BSYNC B1 ;  /* 0x0000000000017941 */ /* 0x000fea0003800000 */
.L_x_485:
        /* <DEDUP_REMOVED lines=13> */
.L_x_488:
[----:B------:R-:W-:Y:S05]  /*1b190*/  BSYNC B1 ;  /* 0x0000000000017941 */ /* 0x000fea0003800000 */
.L_x_487:
        /* <DEDUP_REMOVED lines=13> */
.L_x_490:
[----:B------:R-:W-:Y:S05]  /*1b270*/  BSYNC B1 ;  /* 0x0000000000017941 */ /* 0x000fea0003800000 */
.L_x_489:
        /* <DEDUP_REMOVED lines=13> */
.L_x_492:
[----:B------:R-:W-:Y:S05]  /*1b350*/  BSYNC B1 ;  /* 0x0000000000017941 */ /* 0x000fea0003800000 */
.L_x_491:
        /* <DEDUP_REMOVED lines=13> */
.L_x_494:
[----:B------:R-:W-:Y:S05]  /*1b430*/  BSYNC B1 ;  /* 0x0000000000017941 */ /* 0x000fea0003800000 */
.L_x_493:
        /* <DEDUP_REMOVED lines=13> */
.L_x_496:
[----:B------:R-:W-:Y:S05]  /*1b510*/  BSYNC B1 ;  /* 0x0000000000017941 */ /* 0x000fea0003800000 */
.L_x_495:
        /* <DEDUP_REMOVED lines=13> */
.L_x_498:
[----:B------:R-:W-:Y:S05]  /*1b5f0*/  BSYNC B1 ;  /* 0x0000000000017941 */ /* 0x000fea0003800000 */
.L_x_497:
        /* <DEDUP_REMOVED lines=13> */
.L_x_500:
[----:B------:R-:W-:Y:S05]  /*1b6d0*/  BSYNC B1 ;  /* 0x0000000000017941 */ /* 0x000fea0003800000 */
.L_x_499:
        /* <DEDUP_REMOVED lines=13> */
.L_x_502:
[----:B------:R-:W-:Y:S05]  /*1b7b0*/  BSYNC B1 ;  /* 0x0000000000017941 */ /* 0x000fea0003800000 */
.L_x_501:
        /* <DEDUP_REMOVED lines=13> */
.L_x_504:
[----:B------:R-:W-:Y:S05]  /*1b890*/  BSYNC B1 ;  /* 0x0000000000017941 */ /* 0x000fea0003800000 */
.L_x_503:
        /* <DEDUP_REMOVED lines=13> */
.L_x_506:
[----:B------:R-:W-:Y:S05]  /*1b970*/  BSYNC B1 ;  /* 0x0000000000017941 */ /* 0x000fea0003800000 */
.L_x_505:
        /* <DEDUP_REMOVED lines=13> */
.L_x_508:
[----:B------:R-:W-:Y:S05]  /*1ba50*/  BSYNC B1 ;  /* 0x0000000000017941 */ /* 0x000fea0003800000 */
.L_x_507:
        /* <DEDUP_REMOVED lines=13> */
.L_x_510:
[----:B------:R-:W-:Y:S05]  /*1bb30*/  BSYNC B1 ;  /* 0x0000000000017941 */ /* 0x000fea0003800000 */
.L_x_509:
        /* <DEDUP_REMOVED lines=13> */
.L_x_512:
[----:B------:R-:W-:Y:S05]  /*1bc10*/  BSYNC B1 ;  /* 0x0000000000017941 */ /* 0x000fea0003800000 */
.L_x_511:
        /* <DEDUP_REMOVED lines=13> */
.L_x_514:
[----:B------:R-:W-:Y:S05]  /*1bcf0*/  BSYNC B1 ;  /* 0x0000000000017941 */ /* 0x000fea0003800000 */
.L_x_513:
        /* <DEDUP_REMOVED lines=13> */
.L_x_516:
[----:B------:R-:W-:Y:S05]  /*1bdd0*/  BSYNC B1 ;  /* 0x0000000000017941 */ /* 0x000fea0003800000 */
.L_x_515:
        /* <DEDUP_REMOVED lines=13> */
.L_x_518:
[----:B------:R-:W-:Y:S05]  /*1beb0*/  BSYNC B1 ;  /* 0x0000000000017941 */ /* 0x000fea0003800000 */
.L_x_517:
        /* <DEDUP_REMOVED lines=13> */
.L_x_520:
[----:B------:R-:W-:Y:S05]  /*1bf90*/  BSYNC B1 ;  /* 0x0000000000017941 */ /* 0x000fea0003800000 */
.L_x_519:
        /* <DEDUP_REMOVED lines=13> */
.L_x_522:
[----:B------:R-:W-:Y:S05]  /*1c070*/  BSYNC B1 ;  /* 0x0000000000017941 */ /* 0x000fea0003800000 */
.L_x_521:
        /* <DEDUP_REMOVED lines=13> */
.L_x_524:
[----:B------:R-:W-:Y:S05]  /*1c150*/  BSYNC B1 ;  /* 0x0000000000017941 */ /* 0x000fea0003800000 */
.L_x_523:
        /* <DEDUP_REMOVED lines=13> */
.L_x_526:
[----:B------:R-:W-:Y:S05]  /*1c230*/  BSYNC B1 ;  /* 0x0000000000017941 */ /* 0x000fea0003800000 */
.L_x_525:
        /* <DEDUP_REMOVED lines=13> */
.L_x_528:
[----:B------:R-:W-:Y:S05]  /*1c310*/  BSYNC B1 ;  /* 0x0000000000017941 */ /* 0x000fea0003800000 */
.L_x_527:
        /* <DEDUP_REMOVED lines=13> */
.L_x_530:
[----:B------:R-:W-:Y:S05]  /*1c3f0*/  BSYNC B1 ;  /* 0x0000000000017941 */ /* 0x000fea0003800000 */
.L_x_529:
        /* <DEDUP_REMOVED lines=13> */
.L_x_532:
[----:B------:R-:W-:Y:S05]  /*1c4d0*/  BSYNC B1 ;  /* 0x0000000000017941 */ /* 0x000fea0003800000 */
.L_x_531:
        /* <DEDUP_REMOVED lines=13> */
.L_x_534:
[----:B------:R-:W-:Y:S05]  /*1c5b0*/  BSYNC B1 ;  /* 0x0000000000017941 */ /* 0x000fea0003800000 */
.L_x_533:
        /* <DEDUP_REMOVED lines=13> */
.L_x_536:
[----:B------:R-:W-:Y:S05]  /*1c690*/  BSYNC B1 ;  /* 0x0000000000017941 */ /* 0x000fea0003800000 */
.L_x_535:
        /* <DEDUP_REMOVED lines=13> */
.L_x_538:
[----:B------:R-:W-:Y:S05]  /*1c770*/  BSYNC B1 ;  /* 0x0000000000017941 */ /* 0x000fea0003800000 */
.L_x_537:
        /* <DEDUP_REMOVED lines=13> */
.L_x_540:
[----:B------:R-:W-:Y:S05]  /*1c850*/  BSYNC B1 ;  /* 0x0000000000017941 */ /* 0x000fea0003800000 */
.L_x_539:
[----:B--234-:R-:W2:Y:S01]  /*1c860*/  LDL.LU R3, [R1+0x44c] ;  /* 0x00044c0001037983 */ /* 0x01cea20000300800 */
        /* <DEDUP_REMOVED lines=12> */
.L_x_542:
[----:B------:R-:W-:Y:S05]  /*1c930*/  BSYNC B1 ;  /* 0x0000000000017941 */ /* 0x000fea0003800000 */
.L_x_541:
[----:B--2---:R-:W2:Y:S01]  /*1c940*/  LDL.LU R3, [R1+0x450] ;  /* 0x0004500001037983 */ /* 0x004ea20000300800 */
        /* <DEDUP_REMOVED lines=12> */
.L_x_544:
[----:B------:R-:W-:Y:S05]  /*1ca10*/  BSYNC B1 ;  /* 0x0000000000017941 */ /* 0x000fea0003800000 */
.L_x_543:
[----:B------:R-:W-:Y:S05]  /*1ca20*/  @P1 BRA `(.L_x_545) ;  /* 0x00000048008c1947 */ /* 0x000fea0003800000 */
[----:B------:R-:W2:Y:S01]  /*1ca30*/  LDL.LU R2, [R1+0x454] ;  /* 0x0004540001027983 */ /* 0x000ea20000300800 */
[----:B-----5:R-:W-:-:S04]  /*1ca40*/  LOP3.LUT R0, R0, 0xff, RZ, 0xc0, !PT ;  /* 0x000000ff00007812 */ /* 0x020fc800078ec0ff */
[----:B------:R-:W-:-:S05]  /*1ca50*/  F2FP.F16.E5M2.UNPACK_B R0, R0 ;  /* 0x00000000ff00723e */ /* 0x000fca00020004ff */
[----:B------:R-:W-:-:S05]  /*1ca60*/  HADD2.F32 R0, -RZ, R0.H0_H0 ;  /* 0x20000000ff007230 */ /* 0x000fca0000004100 */
[----:B------:R-:W-:-:S04]  /*1ca70*/  FMUL R0, R0, UR23 ;  /* 0x0000001700007c20 */ /* 0x000fc80008400000 */
[----:B--2---:R-:W-:-:S05]  /*1ca80*/  FFMA R0, R2, UR22, R0 ;  /* 0x0000001602007c23 */ /* 0x004fca0008000000 */
[----:B------:R-:W-:-:S05]  /*1ca90*/  F2FP.SATFINITE.E5M2.F32.PACK_AB_MERGE_C R3, RZ, R0, RZ ;  /* 0x00000000ff03723e */ /* 0x000fca00048060ff */
[----:B------:R2:W-:Y:S01]  /*1caa0*/  STG.E.U8 desc[UR20][R26.64+0xf9], R3 ;  /* 0x0000f9031a007986 */ /* 0x0005e2000c101114 */
[----:B------:R-:W-:Y:S05]  /*1cab0*/  BRA `(.L_x_545) ;  /* 0x0000004800687947 */ /* 0x000fea0003800000 */
.L_x_32:
[----:B------:R-:W-:Y:S01]  /*1cac0*/  ISETP.GE.AND P3, PT, R32, 0x1, PT ;  /* 0x000000012000780c */ /* 0x000fe20003f66270 */
[----:B------:R-:W-:Y:S01]  /*1cad0*/  FMUL R4, R4, UR22 ;  /* 0x0000001604047c20 */ /* 0x000fe20008400000 */
[----:B------:R-:W2:Y:S02]  /*1cae0*/  LDL.LU R35, [R1+0x200] ;  /* 0x0002000001237983 */ /* 0x000ea40000300800 */
[----:B------:R-:W-:Y:S02]  /*1caf0*/  ISETP.LT.OR P0, PT, R0, 0x1, !P3 ;  /* 0x000000010000780c */ /* 0x000fe40005f01670 */
[----:B------:R-:W-:Y:S01]  /*1cb00*/  F2FP.SATFINITE.E5M2.F32.PACK_AB_MERGE_C R4, RZ, R4, RZ ;  /* 0x00000004ff04723e */ /* 0x000fe200048060ff */
[----:B------:R-:W-:Y:S01]  /*1cb10*/  FMUL R5, R5, UR22 ;  /* 0x0000001605057c20 */ /* 0x000fe20008400000 */
[----:B------:R-:W-:Y:S01]  /*1cb20*/  ISETP.GE.AND P2, PT, R32, 0x9, PT ;  /* 0x000000092000780c */ /* 0x000fe20003f46270 */
[----:B------:R-:W-:Y:S01]  /*1cb30*/  FMUL R6, R6, UR22 ;  /* 0x0000001606067c20 */ /* 0x000fe20008400000 */
[----:B------:R-:W-:Y:S01]  /*1cb40*/  FMUL R7, R7, UR22 ;  /* 0x0000001607077c20 */ /* 0x000fe20008400000 */
[----:B------:R-:W-:Y:S01]  /*1cb50*/  ISETP.LT.OR P1, PT, R0, 0x9, !P3 ;  /* 0x000000090000780c */ /* 0x000fe20005f21670 */
[----:B------:R-:W-:Y:S01]  /*1cb60*/  FMUL R8, R8, UR22 ;  /* 0x0000001608087c20 */ /* 0x000fe20008400000 */
[----:B------:R-:W-:Y:S01]  /*1cb70*/  FMUL R9, R9, UR22 ;  /* 0x0000001609097c20 */ /* 0x000fe20008400000 */
[----:B------:R-:W-:Y:S01]  /*1cb80*/  FMUL R10, R10, UR22 ;  /* 0x000000160a0a7c20 */ /* 0x000fe20008400000 */
[----:B------:R-:W-:Y:S01]  /*1cb90*/  FMUL R11, R11, UR22 ;  /* 0x000000160b0b7c20 */ /* 0x000fe20008400000 */
[----:B------:R-:W-:Y:S01]  /*1cba0*/  FMUL R12, R12, UR22 ;  /* 0x000000160c0c7c20 */ /* 0x000fe20008400000 */
[----:B------:R-:W-:Y:S01]  /*1cbb0*/  @!P0 STG.E.U8 desc[UR20][R2.64], R4 ;  /* 0x0000000402008986 */ /* 0x000fe2000c101114 */
[----:B------:R-:W-:-:S02]  /*1cbc0*/  ISETP.LT.OR P0, PT, R0, 0x2, !P3 ;  /* 0x000000020000780c */ /* 0x000fc40005f01670 */
[----:B------:R-:W-:Y:S01]  /*1cbd0*/  F2FP.SATFINITE.E5M2.F32.PACK_AB_MERGE_C R5, RZ, R5, RZ ;  /* 0x00000005ff05723e */ /* 0x000fe200048060ff */
[----:B------:R-:W-:Y:S01]  /*1cbe0*/  FMUL R13, R13, UR22 ;  /* 0x000000160d0d7c20 */ /* 0x000fe20008400000 */
[----:B------:R-:W-:Y:S01]  /*1cbf0*/  F2FP.SATFINITE.E5M2.F32.PACK_AB_MERGE_C R6, RZ, R6, RZ ;  /* 0x00000006ff06723e */ /* 0x000fe200048060ff */
[----:B------:R-:W-:Y:S01]  /*1cc00*/  FMUL R14, R14, UR22 ;  /* 0x000000160e0e7c20 */ /* 0x000fe20008400000 */
[----:B------:R-:W-:Y:S01]  /*1cc10*/  FMUL R15, R15, UR22 ;  /* 0x000000160f0f7c20 */ /* 0x000fe20008400000 */
[----:B------:R-:W-:Y:S01]  /*1cc20*/  FMUL R16, R16, UR22 ;  /* 0x0000001610107c20 */ /* 0x000fe20008400000 */
[----:B------:R-:W-:Y:S01]  /*1cc30*/  FMUL R17, R17, UR22 ;  /* 0x0000001611117c20 */ /* 0x000fe20008400000 */
[----:B------:R-:W-:Y:S01]  /*1cc40*/  FMUL R18, R18, UR22 ;  /* 0x0000001612127c20 */ /* 0x000fe20008400000 */
[----:B------:R-:W-:Y:S01]  /*1cc50*/  FMUL R19, R19, UR22 ;  /* 0x0000001613137c20 */ /* 0x000fe20008400000 */
[----:B------:R-:W-:Y:S01]  /*1cc60*/  FMUL R20, R20, UR22 ;  /* 0x0000001614147c20 */ /* 0x000fe20008400000 */
[----:B------:R-:W-:Y:S01]  /*1cc70*/  FMUL R21, R21, UR22 ;  /* 0x0000001615157c20 */ /* 0x000fe20008400000 */
[----:B------:R0:W-:Y:S01]  /*1cc80*/  @!P0 STG.E.U8 desc[UR20][R2.64+0x1], R5 ;  /* 0x0000010502008986 */ /* 0x0001e2000c101114 */
[----:B------:R-:W-:-:S02]  /*1cc90*/  ISETP.LT.OR P0, PT, R0, 0x1, !P2 ;  /* 0x000000010000780c */ /* 0x000fc40005701670 */
[----:B------:R-:W-:Y:S01]  /*1cca0*/  F2FP.SATFINITE.E5M2.F32.PACK_AB_MERGE_C R7, RZ, R7, RZ ;  /* 0x00000007ff07723e */ /* 0x000fe200048060ff */
[----:B------:R-:W4:Y:S01]  /*1ccb0*/  LDL.LU R34, [R1+0x204] ;  /* 0x0002040001227983 */ /* 0x000f220000300800 */
[----:B------:R-:W-:Y:S02]  /*1ccc0*/  F2FP.SATFINITE.E5M2.F32.PACK_AB_MERGE_C R8, RZ, R8, RZ ;  /* 0x00000008ff08723e */ /* 0x000fe400048060ff */
[----:B------:R-:W-:Y:S01]  /*1ccd0*/  F2FP.SATFINITE.E5M2.F32.PACK_AB_MERGE_C R9, RZ, R9, RZ ;  /* 0x00000009ff09723e */ /* 0x000fe200048060ff */
[----:B------:R-:W5:Y:S01]  /*1cce0*/  LDL.LU R38, [R1+0x208] ;  /* 0x0002080001267983 */ /* 0x000f620000300800 */
[----:B------:R-:W-:Y:S02]  /*1ccf0*/  ISETP.LT.OR P5, PT, R0, 0xa, !P2 ;  /* 0x0000000a0000780c */ /* 0x000fe400057a1670 */
[----:B------:R-:W-:Y:S01]  /*1cd00*/  F2FP.SATFINITE.E5M2.F32.PACK_AB_MERGE_C R10, RZ, R10, RZ ;  /* 0x0000000aff0a723e */ /* 0x000fe200048060ff */
[----:B------:R-:W-:Y:S01]  /*1cd10*/  FMUL R22, R22, UR22 ;  /* 0x0000001616167c20 */ /* 0x000fe20008400000 */
[----:B------:R-:W-:Y:S01]  /*1cd20*/  F2FP.SATFINITE.E5M2.F32.PACK_AB_MERGE_C R11, RZ, R11, RZ ;  /* 0x0000000bff0b723e */ /* 0x000fe200048060ff */
[----:B------:R-:W-:Y:S01]  /*1cd30*/  @!P0 STG.E.U8 desc[UR20][R24.64], R6 ;  /* 0x0000000618008986 */ /* 0x000fe2000c101114 */
[----:B------:R-:W-:-:S02]  /*1cd40*/  ISETP.LT.OR P0, PT, R0, 0x2, !P2 ;  /* 0x000000020000780c */ /* 0x000fc40005701670 */
[----:B------:R-:W-:Y:S01]  /*1cd50*/  F2FP.SATFINITE.E5M2.F32.PACK_AB_MERGE_C R12, RZ, R12, RZ ;  /* 0x0000000cff0c723e */ /* 0x000fe200048060ff */
[----:B------:R-:W3:Y:S01]  /*1cd60*/  LDL.LU R37, [R1+0x20c] ;  /* 0x00020c0001257983 */ /* 0x000ee20000300800 */
[----:B------:R-:W-:Y:S02]  /*1cd70*/  F2FP.SATFINITE.E5M2.F32.PACK_AB_MERGE_C R13, RZ, R13, RZ ;  /* 0x0000000dff0d723e */ /* 0x000fe400048060ff */
[----:B------:R-:W-:Y:S01]  /*1cd80*/  F2FP.SATFINITE.E5M2.F32.PACK_AB_MERGE_C R14, RZ, R14, RZ ;  /* 0x0000000eff0e723e */ /* 0x000fe200048060ff */
[----:B------:R-:W-:Y:S01]  /*1cd90*/  FMUL R23, R23, UR22 ;  /* 0x0000001617177c20 */ /* 0x000fe20008400000 */
[----:B------:R-:W-:Y:S01]  /*1cda0*/  F2FP.SATFINITE.E5M2.F32.PACK_AB_MERGE_C R15, RZ, R15, RZ ;  /* 0x0000000fff0f723e */ /* 0x000fe200048060ff */
[----:B------:R-:W4:Y:S04]  /*1cdb0*/  LDL.LU R33, [R1+0x210] ;  /* 0x0002100001217983 */ /* 0x000f280000300800 */
[----:B------:R1:W-:Y:S01]  /*1cdc0*/  @!P0 STG.E.U8 desc[UR20][R24.64+0x1], R7 ;  /* 0x0000010718008986 */ /* 0x0003e2000c101114 */
[----:B------:R-:W-:-:S03]  /*1cdd0*/  ISETP.LT.OR P0, PT, R0, 0xa, !P3 ;  /* 0x0000000a0000780c */ /* 0x000fc60005f01670 */
[----:B------:R-:W-:Y:S01]  /*1cde0*/  @!P1 STG.E.U8 desc[UR20][R2.64+0x8], R8 ;  /* 0x0000080802009986 */ /* 0x000fe2000c101114 */
[----:B------:R-:W-:Y:S02]  /*1cdf0*/  ISETP.LT.OR P1, PT, R0, 0x9, !P2 ;  /* 0x000000090000780c */ /* 0x000fe40005721670 */
[----:B------:R-:W-:Y:S01]  /*1ce00*/  F2FP.SATFINITE.E5M2.F32.PACK_AB_MERGE_C R16, RZ, R16, RZ ;  /* 0x00000010ff10723e */ /* 0x000fe200048060ff */
[----:B------:R-:W-:Y:S01]  /*1ce10*/  FMUL R152, R152, UR22 ;  /* 0x0000001698987c20 */ /* 0x000fe20008400000 */
[----:B------:R-:W-:Y:S01]  /*1ce20*/  F2FP.SATFINITE.E5M2.F32.PACK_AB_MERGE_C R17, RZ, R17, RZ ;  /* 0x00000011ff11723e */ /* 0x000fe200048060ff */
[----:B------:R-:W3:Y:S04]  /*1ce30*/  LDL.LU R31, [R1+0x214] ;  /* 0x00021400011f7983 */ /* 0x000ee80000300800 */
[----:B------:R-:W-:Y:S01]  /*1ce40*/  @!P0 STG.E.U8 desc[UR20][R2.64+0x9], R9 ;  /* 0x0000090902008986 */ /* 0x000fe2000c101114 */
[----:B------:R-:W-:-:S03]  /*1ce50*/  ISETP.LT.OR P0, PT, R0, 0x11, !P3 ;  /* 0x000000110000780c */ /* 0x000fc60005f01670 */
[----:B------:R-:W-:Y:S01]  /*1ce60*/  @!P1 STG.E.U8 desc[UR20][R24.64+0x8], R10 ;  /* 0x0000080a18009986 */ /* 0x000fe2000c101114 */
[----:B------:R-:W-:-:S03]  /*1ce70*/  ISETP.LT.OR P1, PT, R0, 0x12, !P3 ;  /* 0x000000120000780c */ /* 0x000fc60005f21670 */
[----:B------:R-:W-:Y:S01]  /*1ce80*/  @!P5 STG.E.U8 desc[UR20][R24.64+0x9], R11 ;  /* 0x0000090b1800d986 */ /* 0x000fe2000c101114 */
[C---:B------:R-:W-:Y:S02]  /*1ce90*/  ISETP.LT.OR P5, PT, R0.reuse, 0x11, !P2 ;  /* 0x000000110000780c */ /* 0x040fe400057a1670 */
[----:B------:R-:W-:Y:S01]  /*1cea0*/  F2FP.SATFINITE.E5M2.F32.PACK_AB_MERGE_C R18, RZ, R18, RZ ;  /* 0x00000012ff12723e */ /* 0x000fe200048060ff */
[----:B------:R-:W3:Y:S01]  /*1ceb0*/  LDL.LU R30, [R1+0x218] ;  /* 0x00021800011e7983 */ /* 0x000ee20000300800 */
[----:B------:R-:W-:Y:S01]  /*1cec0*/  F2FP.SATFINITE.E5M2.F32.PACK_AB_MERGE_C R19, RZ, R19, RZ ;  /* 0x00000013ff13723e */ /* 0x000fe200048060ff */
[----:B------:R-:W-:Y:S01]  /*1ced0*/  FMUL R153, R153, UR22 ;  /* 0x0000001699997c20 */ /* 0x000fe20008400000 */
[----:B------:R-:W-:Y:S01]  /*1cee0*/  F2FP.SATFINITE.E5M2.F32.PACK_AB_MERGE_C R20, RZ, R20, RZ ;  /* 0x00000014ff14723e */ /* 0x000fe200048060ff */
[----:B------:R-:W-:Y:S01]  /*1cef0*/  @!P0 STG.E.U8 desc[UR20][R2.64+0x10], R12 ;  /* 0x0000100c02008986 */ /* 0x000fe2000c101114 */
[----:B------:R-:W-:Y:S01]  /*1cf00*/  ISETP.LT.OR P0, PT, R0, 0x12, !P2 ;  /* 0x000000120000780c */ /* 0x000fe20005701670 */
[----:B------:R-:W-:Y:S01]  /*1cf10*/  FMUL R154, R154, UR22 ;  /* 0x000000169a9a7c20 */ /* 0x000fe20008400000 */
[----:B------:R-:W-:Y:S01]  /*1cf20*/  F2FP.SATFINITE.E5M2.F32.PACK_AB_MERGE_C R21, RZ, R21, RZ ;  /* 0x00000015ff15723e */ /* 0x000fe200048060ff */
[----:B------:R-:W-:Y:S01]  /*1cf30*/  @!P1 STG.E.U8 desc[UR20][R2.64+0x11], R13 ;  /* 0x0000110d02009986 */ /* 0x000fe2000c101114 */
[C---:B------:R-:W-:Y:S01]  /*1cf40*/  ISETP.LT.OR P1, PT, R0.reuse, 0x19, !P3 ;  /* 0x000000190000780c */ /* 0x040fe20005f21670 */
[----:B------:R-:W-:Y:S01]  /*1cf50*/  FMUL R155, R155, UR22 ;  /* 0x000000169b9b7c20 */ /* 0x000fe20008400000 */
[----:B------:R-:W-:Y:S01]  /*1cf60*/  F2FP.SATFINITE.E5M2.F32.PACK_AB_MERGE_C R22, RZ, R22, RZ ;  /* 0x00000016ff16723e */ /* 0x000fe200048060ff */
[----:B------:R-:W-:Y:S01]  /*1cf70*/  @!P5 STG.E.U8 desc[UR20][R24.64+0x10], R14 ;  /* 0x0000100e1800d986 */ /* 0x000fe2000c101114 */
[----:B------:R-:W-:Y:S01]  /*1cf80*/  ISETP.LT.OR P5, PT, R0, 0x1a, !P3 ;  /* 0x0000001a0000780c */ /* 0x000fe20005fa1670 */
[----:B------:R-:W-:Y:S01]  /*1cf90*/  FMUL R156, R156, UR22 ;  /* 0x000000169c9c7c20 */ /* 0x000fe20008400000 */
[----:B------:R-:W-:Y:S01]  /*1cfa0*/  F2FP.SATFINITE.E5M2.F32.PACK_AB_MERGE_C R23, RZ, R23, RZ ;  /* 0x00000017ff17723e */ /* 0x000fe200048060ff */
[----:B------:R-:W-:Y:S01]  /*1cfb0*/  FMUL R157, R157, UR22 ;  /* 0x000000169d9d7c20 */ /* 0x000fe20008400000 */
[----:B------:R-:W-:Y:S01]  /*1cfc0*/  F2FP.SATFINITE.E5M2.F32.PACK_AB_MERGE_C R152, RZ, R152, RZ ;  /* 0x00000098ff98723e */ /* 0x000fe200048060ff */
[----:B------:R-:W-:Y:S01]  /*1cfd0*/  @!P0 STG.E.U8 desc[UR20][R24.64+0x11], R15 ;  /* 0x0000110f18008986 */ /* 0x000fe2000c101114 */
[----:B------:R-:W-:Y:S01]  /*1cfe0*/  ISETP.LT.OR P0, PT, R0, 0x19, !P2 ;  /* 0x000000190000780c */ /* 0x000fe20005701670 */
[----:B------:R-:W-:Y:S01]  /*1cff0*/  FMUL R158, R158, UR22 ;  /* 0x000000169e9e7c20 */ /* 0x000fe20008400000 */
[C---:B------:R-:W-:Y:S01]  /*1d000*/  ISETP.LT.OR P6, PT, R0.reuse, 0x2a, !P2 ;  /* 0x0000002a0000780c */ /* 0x040fe200057c1670 */
        /* <DEDUP_REMOVED lines=57> */
[----:B0-----:R-:W-:Y:S01]  /*1d3a0*/  F2FP.SATFINITE.E5M2.F32.PACK_AB_MERGE_C R5, RZ, R168, RZ ;  /* 0x000000a8ff05723e */ /* 0x001fe200048060ff */
[----:B------:R-:W-:Y:S01]  /*1d3b0*/  @!P1 STG.E.U8 desc[UR20][R2.64+0x31], R157 ;  /* 0x0000319d02009986 */ /* 0x000fe2000c101114 */
[C---:B------:R-:W-:Y:S01]  /*1d3c0*/  ISETP.LT.OR P1, PT, R0.reuse, 0x3a, !P3 ;  /* 0x0000003a0000780c */ /* 0x040fe20005f21670 */
[----:B------:R-:W-:Y:S01]  /*1d3d0*/  FMUL R175, R175, UR22 ;  /* 0x00000016afaf7c20 */ /* 0x000fe20008400000 */
[----:B------:R-:W-:Y:S01]  /*1d3e0*/  F2FP.SATFINITE.E5M2.F32.PACK_AB_MERGE_C R169, RZ, R169, RZ ;  /* 0x000000a9ffa9723e */ /* 0x000fe200048060ff */
[----:B------:R-:W-:Y:S01]  /*1d3f0*/  @!P5 STG.E.U8 desc[UR20][R24.64+0x30], R158 ;  /* 0x0000309e1800d986 */ /* 0x000fe2000c101114 */
[----:B------:R-:W-:Y:S01]  /*1d400*/  ISETP.LT.OR P5, PT, R0, 0x39, !P2 ;  /* 0x000000390000780c */ /* 0x000fe200057a1670 */
[----:B------:R-:W-:Y:S01]  /*1d410*/  FMUL R176, R176, UR22 ;  /* 0x00000016b0b07c20 */ /* 0x000fe20008400000 */
[----:B-1----:R-:W-:Y:S01]  /*1d420*/  F2FP.SATFINITE.E5M2.F32.PACK_AB_MERGE_C R7, RZ, R170, RZ ;  /* 0x000000aaff07723e */ /* 0x002fe200048060ff */
        /* <DEDUP_REMOVED lines=23> */
[----:B------:R-:W-:Y:S01]  /*1d5a0*/  FMUL R183, R183, UR22 ;  /* 0x00000016b7b77c20 */ /* 0x000fe20008400000 */
        /* <DEDUP_REMOVED lines=12> */
[----:B------:R0:W-:Y:S01]  /*1d670*/  @!P0 STG.E.U8 desc[UR20][R2.64+0x48], R5 ;  /* 0x0000480502008986 */ /* 0x0001e2000c101114 */
[----:B------:R-:W-:Y:S01]  /*1d680*/  ISETP.LT.OR P0, PT, R0, 0x51, !P3 ;  /* 0x000000510000780c */ /* 0x000fe20005f01670 */
[----:B------:R-:W-:Y:S01]  /*1d690*/  FMUL R188, R188, UR22 ;  /* 0x00000016bcbc7c20 */ /* 0x000fe20008400000 */
[----:B------:R-:W-:Y:S01]  /*1d6a0*/  F2FP.SATFINITE.E5M2.F32.PACK_AB_MERGE_C R185, RZ, R185, RZ ;  /* 0x000000b9ffb9723e */ /* 0x000fe200048060ff */
[----:B------:R-:W-:Y:S01]  /*1d6b0*/  @!P1 STG.E.U8 desc[UR20][R2.64+0x49], R169 ;  /* 0x000049a902009986 */ /* 0x000fe2000c101114 */
[C---:B------:R-:W-:Y:S01]  /*1d6c0*/  ISETP.LT.OR P1, PT, R0.reuse, 0x52, !P3 ;  /* 0x000000520000780c */ /* 0x040fe20005f21670 */
[----:B------:R-:W-:Y:S01]  /*1d6d0*/  FMUL R189, R189, UR22 ;  /* 0x00000016bdbd7c20 */ /* 0x000fe20008400000 */
[----:B------:R-:W-:Y:S01]  /*1d6e0*/  F2FP.SATFINITE.E5M2.F32.PACK_AB_MERGE_C R187, RZ, R187, RZ ;  /* 0x000000bbffbb723e */ /* 0x000fe200048060ff */
[----:B------:R1:W-:Y:S01]  /*1d6f0*/  @!P5 STG.E.U8 desc[UR20][R24.64+0x48], R7 ;  /* 0x000048071800d986 */ /* 0x0003e2000c101114 */
[----:B------:R-:W-:Y:S01]  /*1d700*/  ISETP.LT.OR P5, PT, R0, 0x51, !P2 ;  /* 0x000000510000780c */ /* 0x000fe200057a1670 */
[----:B------:R-:W-:Y:S01]  /*1d710*/  FMUL R190, R190, UR22 ;  /* 0x00000016bebe7c20 */ /* 0x000fe20008400000 */
[----:B------:R-:W-:Y:S01]  /*1d720*/  FMUL R191, R191, UR22 ;  /* 0x00000016bfbf7c20 */ /* 0x000fe20008400000 */
[----:B0-----:R-:W-:Y:S01]  /*1d730*/  F2FP.SATFINITE.E5M2.F32.PACK_AB_MERGE_C R5, RZ, R172, RZ ;  /* 0x000000acff05723e */ /* 0x001fe200048060ff */
[----:B------:R-:W-:Y:S01]  /*1d740*/  @!P6 STG.E.U8 desc[UR20][R24.64+0x49], R171 ;  /* 0x000049ab1800e986 */ /* 0x000fe2000c101114 */
[----:B------:R-:W-:Y:S01]  /*1d750*/  ISETP.LT.OR P6, PT, R0, 0x52, !P2 ;  /* 0x000000520000780c */ /* 0x000fe200057c1670 */
[----:B------:R-:W-:Y:S01]  /*1d760*/  FMUL R192, R192, UR22 ;  /* 0x00000016c0c07c20 */ /* 0x000fe20008400000 */
[----:B------:R-:W-:Y:S01]  /*1d770*/  F2FP.SATFINITE.E5M2.F32.PACK_AB_MERGE_C R189, RZ, R189, RZ ;  /* 0x000000bdffbd723e */ /* 0x000fe200048060ff */
[----:B------:R0:W-:Y:S01]  /*1d780*/  @!P0 STG.E.U8 desc[UR20][R2.64+0x50], R5 ;  /* 0x0000500502008986 */ /* 0x0001e2000c101114 */
[C---:B------:R-:W-:Y:S01]  /*1d790*/  ISETP.LT.OR P0, PT, R0.reuse, 0x59, !P3 ;  /* 0x000000590000780c */ /* 0x040fe20005f01670 */
[----:B------:R-:W-:Y:S01]  /*1d7a0*/  FMUL R193, R193, UR22 ;  /* 0x00000016c1c17c20 */ /* 0x000fe20008400000 */
[----:B-1----:R-:W-:Y:S01]  /*1d7b0*/  F2FP.SATFINITE.E5M2.F32.PACK_AB_MERGE_C R7, RZ, R174, RZ ;  /* 0x000000aeff07723e */ /* 0x002fe200048060ff */
[----:B------:R-:W-:Y:S01]  /*1d7c0*/  @!P1 STG.E.U8 desc[UR20][R2.64+0x51], R173 ;  /* 0x000051ad02009986 */ /* 0x000fe2000c101114 */
[----:B------:R-:W-:Y:S01]  /*1d7d0*/  ISETP.LT.OR P1, PT, R0, 0x5a, !P3 ;  /* 0x0000005a0000780c */ /* 0x000fe20005f21670 */
        /* <DEDUP_REMOVED lines=8> */
[C---:B------:R-:W-:Y:S01]  /*1d860*/  ISETP.LT.OR P6, PT, R0.reuse, 0x5a, !P2 ;  /* 0x0000005a0000780c */ /* 0x040fe200057c1670 */
[----:B------:R-:W-:Y:S01]  /*1d870*/  FMUL R197, R197, UR22 ;  /* 0x00000016c5c57c20 */ /* 0x000fe20008400000 */
[----:B------:R-:W-:Y:S01]  /*1d880*/  F2FP.SATFINITE.E5M2.F32.PACK_AB_MERGE_C R193, RZ, R193, RZ ;  /* 0x000000c1ffc1723e */ /* 0x000fe200048060ff */
[----:B------:R0:W-:Y:S01]  /*1d890*/  @!P0 STG.E.U8 desc[UR20][R2.64+0x58], R5 ;  /* 0x0000580502008986 */ /* 0x0001e2000c101114 */
[----:B------:R-:W-:Y:S01]  /*1d8a0*/  ISETP.LT.OR P0, PT, R0, 0x61, !P3 ;  /* 0x000000610000780c */ /* 0x000fe20005f01670 */
[----:B------:R-:W-:Y:S01]  /*1d8b0*/  FMUL R198, R198, UR22 ;  /* 0x00000016c6c67c20 */ /* 0x000fe20008400000 */
[----:B-1----:R-:W-:Y:S01]  /*1d8c0*/  F2FP.SATFINITE.E5M2.F32.PACK_AB_MERGE_C R7, RZ, R178, RZ ;  /* 0x000000b2ff07723e */ /* 0x002fe200048060ff */
[----:B------:R-:W-:Y:S01]  /*1d8d0*/  @!P1 STG.E.U8 desc[UR20][R2.64+0x59], R177 ;  /* 0x000059b102009986 */ /* 0x000fe2000c101114 */
[C---:B------:R-:W-:Y:S01]  /*1d8e0*/  ISETP.LT.OR P1, PT, R0.reuse, 0x62, !P3 ;  /* 0x000000620000780c */ /* 0x040fe20005f21670 */
[----:B------:R-:W-:Y:S01]  /*1d8f0*/  FMUL R199, R199, UR22 ;  /* 0x00000016c7c77c20 */ /* 0x000fe20008400000 */
[----:B------:R-:W-:Y:S01]  /*1d900*/  F2FP.SATFINITE.E5M2.F32.PACK_AB_MERGE_C R195, RZ, R195, RZ ;  /* 0x000000c3ffc3723e */ /* 0x000fe200048060ff */
[----:B------:R1:W-:Y:S01]  /*1d910*/  @!P5 STG.E.U8 desc[UR20][R24.64+0x58], R7 ;  /* 0x000058071800d986 */ /* 0x0003e2000c101114 */
[----:B------:R-:W-:Y:S01]  /*1d920*/  ISETP.LT.OR P5, PT, R0, 0x61, !P2 ;  /* 0x000000610000780c */ /* 0x000fe200057a1670 */
[----:B------:R-:W-:Y:S01]  /*1d930*/  FMUL R200, R200, UR22 ;  /* 0x00000016c8c87c20 */ /* 0x000fe20008400000 */
[----:B------:R-:W-:Y:S01]  /*1d940*/  F2FP.SATFINITE.E5M2.F32.PACK_AB_MERGE_C R197, RZ, R197, RZ ;  /* 0x000000c5ffc5723e */ /* 0x000fe200048060ff */
[----:B------:R-:W-:Y:S01]  /*1d950*/  @!P6 STG.E.U8 desc[UR20][R24.64+0x59], R179 ;  /* 0x000059b31800e986 */ /* 0x000fe2000c101114 */
[----:B0-----:R-:W-:Y:S01]  /*1d960*/  F2FP.SATFINITE.E5M2.F32.PACK_AB_MERGE_C R5, RZ, R180, RZ ;  /* 0x000000b4ff05723e */ /* 0x001fe200048060ff */
[----:B------:R-:W-:Y:S01]  /*1d970*/  FMUL R201, R201, UR22 ;  /* 0x00000016c9c97c20 */ /* 0x000fe20008400000 */
        /* <DEDUP_REMOVED lines=20> */
[----:B------:R-:W-:Y:S01]  /*1dac0*/  FMUL R208, R208, UR22 ;  /* 0x00000016d0d07c20 */ /* 0x000fe20008400000 */
        /* <DEDUP_REMOVED lines=96> */
[----:B--2---:R-:W-:Y:S01]  /*1e0d0*/  FMUL R4, R35, UR22 ;  /* 0x0000001623047c20 */ /* 0x004fe20008400000 */
[----:B------:R-:W-:Y:S01]  /*1e0e0*/  FMUL R236, R236, UR22 ;  /* 0x00000016ecec7c20 */ /* 0x000fe20008400000 */
[----:B------:R1:W-:Y:S01]  /*1e0f0*/  @!P5 STG.E.U8 desc[UR20][R24.64+0x90], R7 ;  /* 0x000090071800d986 */ /* 0x0003e2000c101114 */
[----:B------:R-:W-:Y:S01]  /*1e100*/  ISETP.LT.OR P5, PT, R0, 0x99, !P2 ;  /* 0x000000990000780c */ /* 0x000fe200057a1670 */
[----:B------:R-:W-:Y:S01]  /*1e110*/  FMUL R237, R237, UR22 ;  /* 0x00000016eded7c20 */ /* 0x000fe20008400000 */
[----:B------:R-:W-:Y:S01]  /*1e120*/  F2FP.SATFINITE.E5M2.F32.PACK_AB_MERGE_C R233, RZ, R233, RZ ;  /* 0x000000e9ffe9723e */ /* 0x000fe200048060ff */
[----:B------:R-:W-:Y:S01]  /*1e130*/  @!P6 STG.E.U8 desc[UR20][R24.64+0x91], R207 ;  /* 0x000091cf1800e986 */ /* 0x000fe2000c101114 */
[----:B0-----:R-:W-:-:S02]  /*1e140*/  F2FP.SATFINITE.E5M2.F32.PACK_AB_MERGE_C R5, RZ, R208, RZ ;  /* 0x000000d0ff05723e */ /* 0x001fc400048060ff */
[----:B------:R-:W-:Y:S01]  /*1e150*/  ISETP.LT.OR P6, PT, R0, 0x9a, !P2 ;  /* 0x0000009a0000780c */ /* 0x000fe200057c1670 */
[----:B------:R-:W2:Y:S01]  /*1e160*/  LDL.LU R36, [R1+0x21c] ;  /* 0x00021c0001247983 */ /* 0x000ea20000300800 */
[----:B------:R-:W-:-:S03]  /*1e170*/  F2FP.SATFINITE.E5M2.F32.PACK_AB_MERGE_C R235, RZ, R235, RZ ;  /* 0x000000ebffeb723e */ /* 0x000fc600048060ff */
[----:B------:R0:W-:Y:S01]  /*1e180*/  @!P0 STG.E.U8 desc[UR20][R2.64+0x98], R5 ;  /* 0x0000980502008986 */ /* 0x0001e2000c101114 */
[C---:B------:R-:W-:Y:S02]  /*1e190*/  ISETP.LT.OR P0, PT, R0.reuse, 0xa1, !P3 ;  /* 0x000000a10000780c */ /* 0x040fe40005f01670 */
[----:B-1----:R-:W-:Y:S01]  /*1e1a0*/  F2FP.SATFINITE.E5M2.F32.PACK_AB_MERGE_C R7, RZ, R210, RZ ;  /* 0x000000d2ff07723e */ /* 0x002fe200048060ff */
[----:B------:R-:W-:Y:S01]  /*1e1b0*/  @!P1 STG.E.U8 desc[UR20][R2.64+0x99], R209 ;  /* 0x000099d102009986 */ /* 0x000fe2000c101114 */
[----:B------:R-:W-:-:S03]  /*1e1c0*/  ISETP.LT.OR P1, PT, R0, 0xa2, !P3 ;  /* 0x000000a20000780c */ /* 0x000fc60005f21670 */
[----:B------:R1:W-:Y:S01]  /*1e1d0*/  @!P5 STG.E.U8 desc[UR20][R24.64+0x98], R7 ;  /* 0x000098071800d986 */ /* 0x0003e2000c101114 */
[C---:B------:R-:W-:Y:S02]  /*1e1e0*/  ISETP.LT.OR P5, PT, R0.reuse, 0xa1, !P2 ;  /* 0x000000a10000780c */ /* 0x040fe400057a1670 */
[----:B0-----:R-:W-:Y:S01]  /*1e1f0*/  F2FP.SATFINITE.E5M2.F32.PACK_AB_MERGE_C R5, RZ, R212, RZ ;  /* 0x000000d4ff05723e */ /* 0x001fe200048060ff */
[----:B------:R-:W-:Y:S01]  /*1e200*/  @!P6 STG.E.U8 desc[UR20][R24.64+0x99], R211 ;  /* 0x000099d31800e986 */ /* 0x000fe2000c101114 */
[----:B------:R-:W-:-:S03]  /*1e210*/  ISETP.LT.OR P6, PT, R0, 0xa2, !P2 ;  /* 0x000000a20000780c */ /* 0x000fc600057c1670 */
        /* <DEDUP_REMOVED lines=51> */
[----:B------:R-:W-:Y:S02]  /*1e550*/  ISETP.LT.OR P0, PT, R0, 0xd1, !P3 ;  /* 0x000000d10000780c */ /* 0x000fe40005f01670 */
[----:B-1----:R-:W-:Y:S01]  /*1e560*/  F2FP.SATFINITE.E5M2.F32.PACK_AB_MERGE_C R7, RZ, R234, RZ ;  /* 0x000000eaff07723e */ /* 0x002fe200048060ff */
[----:B------:R-:W2:Y:S01]  /*1e570*/  LDL.LU R35, [R1+0x220] ;  /* 0x0002200001237983 */ /* 0x000ea20000300800 */
[----:B------:R-:W-:Y:S01]  /*1e580*/  F2FP.SATFINITE.E5M2.F32.PACK_AB_MERGE_C R9, RZ, R236, RZ ;  /* 0x000000ecff09723e */ /* 0x000fe200048060ff */
[----:B----4-:R-:W-:Y:S01]  /*1e590*/  FMUL R6, R33, UR22 ;  /* 0x0000001621067c20 */ /* 0x010fe20008400000 */
[----:B------:R-:W-:Y:S01]  /*1e5a0*/  F2FP.SATFINITE.E5M2.F32.PACK_AB_MERGE_C R11, RZ, R4, RZ ;  /* 0x00000004ff0b723e */ /* 0x000fe200048060ff */
[----:B------:R-:W-:Y:S01]  /*1e5b0*/  @!P1 STG.E.U8 desc[UR20][R2.64+0xc9], R233 ;  /* 0x0000c9e902009986 */ /* 0x000fe2000c101114 */
[----:B0-----:R-:W-:Y:S01]  /*1e5c0*/  FMUL R5, R34, UR22 ;  /* 0x0000001622057c20 */ /* 0x001fe20008400000 */
[----:B-----5:R-:W-:-:S02]  /*1e5d0*/  FMUL R4, R38, UR22 ;  /* 0x0000001626047c20 */ /* 0x020fc40008400000 */
[----:B------:R-:W4:Y:S01]  /*1e5e0*/  LDL.LU R34, [R1+0x224] ;  /* 0x0002240001227983 */ /* 0x000f220000300800 */
[----:B------:R-:W-:-:S03]  /*1e5f0*/  ISETP.LT.OR P1, PT, R0, 0xd2, !P3 ;  /* 0x000000d20000780c */ /* 0x000fc60005f21670 */
[----:B------:R-:W5:Y:S04]  /*1e600*/  LDL.LU R33, [R1+0x228] ;  /* 0x0002280001217983 */ /* 0x000f680000300800 */
[----:B------:R3:W-:Y:S01]  /*1e610*/  @!P5 STG.E.U8 desc[UR20][R24.64+0xc8], R7 ;  /* 0x0000c8071800d986 */ /* 0x0007e2000c101114 */
[----:B------:R-:W-:-:S03]  /*1e620*/  ISETP.LT.OR P5, PT, R0, 0xd1, !P2 ;  /* 0x000000d10000780c */ /* 0x000fc600057a1670 */
[----:B------:R-:W-:Y:S01]  /*1e630*/  @!P6 STG.E.U8 desc[UR20][R24.64+0xc9], R235 ;  /* 0x0000c9eb1800e986 */ /* 0x000fe2000c101114 */
[----:B------:R-:W-:-:S03]  /*1e640*/  ISETP.LT.OR P6, PT, R0, 0xd2, !P2 ;  /* 0x000000d20000780c */ /* 0x000fc600057c1670 */
[----:B------:R0:W-:Y:S01]  /*1e650*/  @!P0 STG.E.U8 desc[UR20][R2.64+0xd0], R9 ;  /* 0x0000d00902008986 */ /* 0x0001e2000c101114 */
[----:B---3--:R-:W-:-:S03]  /*1e660*/  FMUL R7, R31, UR22 ;  /* 0x000000161f077c20 */ /* 0x008fc60008400000 */
[----:B------:R-:W3:Y:S04]  /*1e670*/  LDL.LU R31, [R1+0x22c] ;  /* 0x00022c00011f7983 */ /* 0x000ee80000300800 */
[----:B------:R-:W3:Y:S01]  /*1e680*/  LDL.LU R38, [R1+0x230] ;  /* 0x0002300001267983 */ /* 0x000ee20000300800 */
[----:B0-----:R-:W-:Y:S01]  /*1e690*/  F2FP.SATFINITE.E5M2.F32.PACK_AB_MERGE_C R9, RZ, R4, RZ ;  /* 0x00000004ff09723e */ /* 0x001fe200048060ff */
[----:B------:R-:W-:Y:S02]  /*1e6a0*/  FMUL R4, R30, UR22 ;  /* 0x000000161e047c20 */ /* 0x000fe40008400000 */
[----:B------:R-:W3:Y:S01]  /*1e6b0*/  LDL.LU R30, [R1+0x234] ;  /* 0x00023400011e7983 */ /* 0x000ee20000300800 */
[----:B------:R-:W-:Y:S02]  /*1e6c0*/  F2FP.SATFINITE.E5M2.F32.PACK_AB_MERGE_C R237, RZ, R237, RZ ;  /* 0x000000edffed723e */ /* 0x000fe400048060ff */
[----:B------:R-:W-:Y:S01]  /*1e6d0*/  F2FP.SATFINITE.E5M2.F32.PACK_AB_MERGE_C R13, RZ, R5, RZ ;  /* 0x00000005ff0d723e */ /* 0x000fe200048060ff */
[----:B------:R-:W-:Y:S01]  /*1e6e0*/  FMUL R5, R37, UR22 ;  /* 0x0000001625057c20 */ /* 0x000fe20008400000 */
[----:B------:R-:W-:Y:S01]  /*1e6f0*/  ISETP.LT.OR P0, PT, R0, 0xd9, !P3 ;  /* 0x000000d90000780c */ /* 0x000fe20005f01670 */
[----:B------:R-:W3:Y:S01]  /*1e700*/  LDL.LU R37, [R1+0x238] ;  /* 0x0002380001257983 */ /* 0x000ee20000300800 */
[----:B------:R-:W-:-:S03]  /*1e710*/  F2FP.SATFINITE.E5M2.F32.PACK_AB_MERGE_C R15, RZ, R6, RZ ;  /* 0x00000006ff0f723e */ /* 0x000fc600048060ff */
[----:B------:R-:W-:Y:S01]  /*1e720*/  @!P1 STG.E.U8 desc[UR20][R2.64+0xd1], R237 ;  /* 0x0000d1ed02009986 */ /* 0x000fe2000c101114 */
[----:B------:R-:W-:-:S03]  /*1e730*/  ISETP.LT.OR P1, PT, R0, 0xda, !P3 ;  /* 0x000000da0000780c */ /* 0x000fc60005f21670 */
[----:B------:R0:W-:Y:S01]  /*1e740*/  @!P5 STG.E.U8 desc[UR20][R24.64+0xd0], R11 ;  /* 0x0000d00b1800d986 */ /* 0x0001e2000c101114 */
[----:B------:R-:W-:-:S03]  /*1e750*/  ISETP.LT.OR P5, PT, R0, 0xd9, !P2 ;  /* 0x000000d90000780c */ /* 0x000fc600057a1670 */
[----:B------:R1:W-:Y:S01]  /*1e760*/  @!P6 STG.E.U8 desc[UR20][R24.64+0xd1], R13 ;  /* 0x0000d10d1800e986 */ /* 0x0003e2000c101114 */
[----:B0-----:R-:W-:Y:S02]  /*1e770*/  F2FP.SATFINITE.E5M2.F32.PACK_AB_MERGE_C R11, RZ, R5, RZ ;  /* 0x00000005ff0b723e */ /* 0x001fe400048060ff */
[----:B-1----:R-:W-:Y:S01]  /*1e780*/  F2FP.SATFINITE.E5M2.F32.PACK_AB_MERGE_C R13, RZ, R7, RZ ;  /* 0x00000007ff0d723e */ /* 0x002fe200048060ff */
[----:B------:R0:W-:Y:S04]  /*1e790*/  @!P0 STG.E.U8 desc[UR20][R2.64+0xd8], R9 ;  /* 0x0000d80902008986 */ /* 0x0001e8000c101114 */
[----:B------:R1:W-:Y:S01]  /*1e7a0*/  @!P1 STG.E.U8 desc[UR20][R2.64+0xd9], R11 ;  /* 0x0000d90b02009986 */ /* 0x0003e2000c101114 */
[----:B0-----:R-:W-:-:S03]  /*1e7b0*/  F2FP.SATFINITE.E5M2.F32.PACK_AB_MERGE_C R9, RZ, R4, RZ ;  /* 0x00000004ff09723e */ /* 0x001fc600048060ff */
[----:B------:R0:W-:Y:S01]  /*1e7c0*/  @!P5 STG.E.U8 desc[UR20][R24.64+0xd8], R15 ;  /* 0x0000d80f1800d986 */ /* 0x0001e2000c101114 */
[----:B--2---:R-:W-:-:S03]  /*1e7d0*/  FMUL R5, R36, UR22 ;  /* 0x0000001624057c20 */ /* 0x004fc60008400000 */
[----:B------:R-:W2:Y:S02]  /*1e7e0*/  LDL.LU R36, [R1+0x23c] ;  /* 0x00023c0001247983 */ /* 0x000ea40000300800 */
[----:B-1----:R-:W-:Y:S01]  /*1e7f0*/  F2FP.SATFINITE.E5M2.F32.PACK_AB_MERGE_C R11, RZ, R5, RZ ;  /* 0x00000005ff0b723e */ /* 0x002fe200048060ff */
[----:B------:R-:W-:Y:S02]  /*1e800*/  FMUL R6, R35, UR22 ;  /* 0x0000001623067c20 */ /* 0x000fe40008400000 */
[----:B------:R-:W2:Y:S01]  /*1e810*/  LDL.LU R35, [R1+0x240] ;  /* 0x0002400001237983 */ /* 0x000ea20000300800 */
[----:B----4-:R-:W-:-:S03]  /*1e820*/  FMUL R7, R34, UR22 ;  /* 0x0000001622077c20 */ /* 0x010fc60008400000 */
[----:B------:R-:W4:Y:S01]  /*1e830*/  LDL.LU R34, [R1+0x244] ;  /* 0x0002440001227983 */ /* 0x000f220000300800 */
[----:B-----5:R-:W-:-:S03]  /*1e840*/  FMUL R4, R33, UR22 ;  /* 0x0000001621047c20 */ /* 0x020fc60008400000 */
[----:B------:R-:W5:Y:S01]  /*1e850*/  LDL.LU R33, [R1+0x248] ;  /* 0x0002480001217983 */ /* 0x000f620000300800 */
[----:B0-----:R-:W-:Y:S01]  /*1e860*/  F2FP.SATFINITE.E5M2.F32.PACK_AB_MERGE_C R15, RZ, R6, RZ ;  /* 0x00000006ff0f723e */ /* 0x001fe200048060ff */
[----:B---3--:R-:W-:Y:S02]  /*1e870*/  FMUL R5, R31, UR22 ;  /* 0x000000161f057c20 */ /* 0x008fe40008400000 */
[----:B------:R-:W3:Y:S01]  /*1e880*/  LDL.LU R31, [R1+0x24c] ;  /* 0x00024c00011f7983 */ /* 0x000ee20000300800 */
[----:B------:R-:W-:-:S03]  /*1e890*/  FMUL R6, R30, UR22 ;  /* 0x000000161e067c20 */ /* 0x000fc60008400000 */
[----:B------:R-:W3:Y:S01]  /*1e8a0*/  LDL.LU R30, [R1+0x250] ;  /* 0x00025000011e7983 */ /* 0x000ee20000300800 */
[C---:B------:R-:W-:Y:S02]  /*1e8b0*/  ISETP.LT.OR P6, PT, R0.reuse, 0xda, !P2 ;  /* 0x000000da0000780c */ /* 0x040fe400057c1670 */
[C---:B------:R-:W-:Y:S02]  /*1e8c0*/  ISETP.LT.OR P5, PT, R0.reuse, 0xe1, !P3 ;  /* 0x000000e10000780c */ /* 0x040fe40005fa1670 */
[C---:B------:R-:W-:Y:S02]  /*1e8d0*/  ISETP.LT.OR P0, PT, R0.reuse, 0xe1, !P2 ;  /* 0x000000e10000780c */ /* 0x040fe40005701670 */
[----:B------:R-:W-:-:S07]  /*1e8e0*/  ISETP.LT.OR P1, PT, R0, 0xe2, !P2 ;  /* 0x000000e20000780c */ /* 0x000fce0005721670 */
[----:B------:R0:W-:Y:S01]  /*1e8f0*/  @!P6 STG.E.U8 desc[UR20][R24.64+0xd9], R13 ;  /* 0x0000d90d1800e986 */ /* 0x0001e2000c101114 */
[C---:B------:R-:W-:Y:S02]  /*1e900*/  ISETP.LT.OR P6, PT, R0.reuse, 0xe2, !P3 ;  /* 0x000000e20000780c */ /* 0x040fe40005fc1670 */
[----:B------:R-:W-:Y:S01]  /*1e910*/  F2FP.SATFINITE.E5M2.F32.PACK_AB_MERGE_C R7, RZ, R7, RZ ;  /* 0x00000007ff07723e */ /* 0x000fe200048060ff */
[----:B------:R1:W-:Y:S01]  /*1e920*/  @!P5 STG.E.U8 desc[UR20][R2.64+0xe0], R9 ;  /* 0x0000e0090200d986 */ /* 0x0003e2000c101114 */
[----:B------:R-:W-:Y:S02]  /*1e930*/  ISETP.LT.OR P5, PT, R0, 0xea, !P2 ;  /* 0x000000ea0000780c */ /* 0x000fe400057a1670 */
[----:B0-----:R-:W-:Y:S01]  /*1e940*/  F2FP.SATFINITE.E5M2.F32.PACK_AB_MERGE_C R13, RZ, R4, RZ ;  /* 0x00000004ff0d723e */ /* 0x001fe200048060ff */
[----:B------:R-:W-:-:S06]  /*1e950*/  FMUL R4, R38, UR22 ;  /* 0x0000001626047c20 */ /* 0x000fcc0008400000 */
[----:B------:R-:W-:Y:S01]  /*1e960*/  @!P6 STG.E.U8 desc[UR20][R2.64+0xe1], R11 ;  /* 0x0000e10b0200e986 */ /* 0x000fe2000c101114 */
[----:B------:R-:W-:-:S03]  /*1e970*/  ISETP.LT.OR P6, PT, R0, 0xe9, !P3 ;  /* 0x000000e90000780c */ /* 0x000fc60005fc1670 */
[----:B------:R-:W-:Y:S01]  /*1e980*/  @!P0 STG.E.U8 desc[UR20][R24.64+0xe0], R15 ;  /* 0x0000e00f18008986 */ /* 0x000fe2000c101114 */
[----:B------:R-:W-:-:S03]  /*1e990*/  ISETP.LT.OR P0, PT, R0, 0xea, !P3 ;  /* 0x000000ea0000780c */ /* 0x000fc60005f01670 */
[----:B------:R0:W-:Y:S04]  /*1e9a0*/  @!P1 STG.E.U8 desc[UR20][R24.64+0xe1], R7 ;  /* 0x0000e10718009986 */ /* 0x0001e8000c101114 */
[----:B------:R-:W3:Y:S01]  /*1e9b0*/  LDL.LU R38, [R1+0x254] ;  /* 0x0002540001267983 */ /* 0x000ee20000300800 */
[----:B-1----:R-:W-:Y:S02]  /*1e9c0*/  F2FP.SATFINITE.E5M2.F32.PACK_AB_MERGE_C R9, RZ, R5, RZ ;  /* 0x00000005ff09723e */ /* 0x002fe400048060ff */
[----:B0-----:R-:W-:Y:S01]  /*1e9d0*/  F2FP.SATFINITE.E5M2.F32.PACK_AB_MERGE_C R7, RZ, R4, RZ ;  /* 0x00000004ff07723e */ /* 0x001fe200048060ff */
[----:B------:R-:W-:Y:S02]  /*1e9e0*/  FMUL R4, R37, UR22 ;  /* 0x0000001625047c20 */ /* 0x000fe40008400000 */
[----:B------:R-:W3:Y:S01]  /*1e9f0*/  LDL.LU R37, [R1+0x258] ;  /* 0x0002580001257983 */ /* 0x000ee20000300800 */
[----:B------:R-:W-:-:S02]  /*1ea00*/  F2FP.SATFINITE.E5M2.F32.PACK_AB_MERGE_C R11, RZ, R6, RZ ;  /* 0x00000006ff0b723e */ /* 0x000fc400048060ff */
[----:B------:R-:W-:Y:S01]  /*1ea10*/  F2FP.SATFINITE.E5M2.F32.PACK_AB_MERGE_C R15, RZ, R4, RZ ;  /* 0x00000004ff0f723e */ /* 0x000fe200048060ff */
[----:B------:R-:W-:Y:S04]  /*1ea20*/  @!P6 STG.E.U8 desc[UR20][R2.64+0xe8], R13 ;  /* 0x0000e80d0200e986 */ /* 0x000fe8000c101114 */
[----:B------:R0:W-:Y:S04]  /*1ea30*/  @!P0 STG.E.U8 desc[UR20][R2.64+0xe9], R9 ;  /* 0x0000e90902008986 */ /* 0x0001e8000c101114 */
[----:B------:R1:W-:Y:S01]  /*1ea40*/  @!P5 STG.E.U8 desc[UR20][R24.64+0xe9], R11 ;  /* 0x0000e90b1800d986 */ /* 0x0003e2000c101114 */
[----:B--2---:R-:W-:-:S03]  /*1ea50*/  FMUL R5, R36, UR22 ;  /* 0x0000001624057c20 */ /* 0x004fc60008400000 */
[----:B------:R-:W2:Y:S02]  /*1ea60*/  LDL.LU R36, [R1+0x25c] ;  /* 0x00025c0001247983 */ /* 0x000ea40000300800 */
[----:B0-----:R-:W-:Y:S01]  /*1ea70*/  F2FP.SATFINITE.E5M2.F32.PACK_AB_MERGE_C R9, RZ, R5, RZ ;  /* 0x00000005ff09723e */ /* 0x001fe200048060ff */
[----:B------:R-:W-:Y:S02]  /*1ea80*/  FMUL R6, R35, UR22 ;  /* 0x0000001623067c20 */ /* 0x000fe40008400000 */
[----:B------:R-:W2:Y:S01]  /*1ea90*/  LDL.LU R35, [R1+0x260] ;  /* 0x0002600001237983 */ /* 0x000ea20000300800 */
[----:B----4-:R-:W-:-:S03]  /*1eaa0*/  FMUL R4, R34, UR22 ;  /* 0x0000001622047c20 */ /* 0x010fc60008400000 */
[----:B------:R-:W4:Y:S02]  /*1eab0*/  LDL.LU R34, [R1+0x264] ;  /* 0x0002640001227983 */ /* 0x000f240000300800 */
[----:B-1----:R-:W-:Y:S01]  /*1eac0*/  F2FP.SATFINITE.E5M2.F32.PACK_AB_MERGE_C R11, RZ, R4, RZ ;  /* 0x00000004ff0b723e */ /* 0x002fe200048060ff */
[----:B-----5:R-:W-:Y:S02]  /*1ead0*/  FMUL R4, R33, UR22 ;  /* 0x0000001621047c20 */ /* 0x020fe40008400000 */
[----:B------:R-:W5:Y:S03]  /*1eae0*/  LDL.LU R33, [R1+0x268] ;  /* 0x0002680001217983 */ /* 0x000f660000300800 */
[----:B------:R-:W-:Y:S01]  /*1eaf0*/  F2FP.SATFINITE.E5M2.F32.PACK_AB_MERGE_C R13, RZ, R4, RZ ;  /* 0x00000004ff0d723e */ /* 0x000fe200048060ff */
        /* <DEDUP_REMOVED lines=9> */
[----:B------:R-:W-:-:S03]  /*1eb90*/  ISETP.LT.OR P1, PT, R0, 0xf1, !P2 ;  /* 0x000000f10000780c */ /* 0x000fc60005721670 */
[----:B------:R1:W-:Y:S01]  /*1eba0*/  @!P6 STG.E.U8 desc[UR20][R2.64+0xf0], R15 ;  /* 0x0000f00f0200e986 */ /* 0x0003e2000c101114 */
[C---:B------:R-:W-:Y:S02]  /*1ebb0*/  ISETP.LT.OR P6, PT, R0.reuse, 0xf9, !P3 ;  /* 0x000000f90000780c */ /* 0x040fe40005fc1670 */
[----:B------:R-:W-:Y:S01]  /*1ebc0*/  ISETP.LT.OR P3, PT, R0, 0xfa, !P3 ;  /* 0x000000fa0000780c */ /* 0x000fe20005f61670 */
[----:B------:R1:W-:Y:S01]  /*1ebd0*/  @!P0 STG.E.U8 desc[UR20][R2.64+0xf1], R9 ;  /* 0x0000f10902008986 */ /* 0x0003e2000c101114 */
[----:B0-----:R-:W-:Y:S02]  /*1ebe0*/  F2FP.SATFINITE.E5M2.F32.PACK_AB_MERGE_C R7, RZ, R6, RZ ;  /* 0x00000006ff07723e */ /* 0x001fe400048060ff */
[----:B-1----:R-:W-:Y:S02]  /*1ebf0*/  F2FP.SATFINITE.E5M2.F32.PACK_AB_MERGE_C R15, RZ, R5, RZ ;  /* 0x00000005ff0f723e */ /* 0x002fe400048060ff */
[----:B------:R-:W-:Y:S01]  /*1ec00*/  F2FP.SATFINITE.E5M2.F32.PACK_AB_MERGE_C R9, RZ, R4, RZ ;  /* 0x00000004ff09723e */ /* 0x000fe200048060ff */
[----:B------:R-:W-:-:S02]  /*1ec10*/  FMUL R4, R38, UR22 ;  /* 0x0000001626047c20 */ /* 0x000fc40008400000 */
[----:B------:R-:W3:Y:S04]  /*1ec20*/  LDL.LU R38, [R1+0x274] ;  /* 0x0002740001267983 */ /* 0x000ee80000300800 */
[----:B------:R0:W-:Y:S01]  /*1ec30*/  @!P5 STG.E.U8 desc[UR20][R24.64+0xf1], R11 ;  /* 0x0000f10b1800d986 */ /* 0x0001e2000c101114 */
[----:B------:R-:W-:Y:S01]  /*1ec40*/  ISETP.LT.OR P5, PT, R0, 0xf9, !P2 ;  /* 0x000000f90000780c */ /* 0x000fe200057a1670 */
[----:B------:R-:W-:Y:S02]  /*1ec50*/  FMUL R5, R37, UR22 ;  /* 0x0000001625057c20 */ /* 0x000fe40008400000 */
[----:B------:R-:W3:Y:S04]  /*1ec60*/  LDL.LU R37, [R1+0x278] ;  /* 0x0002780001257983 */ /* 0x000ee80000300800 */
[----:B------:R1:W-:Y:S04]  /*1ec70*/  @!P1 STG.E.U8 desc[UR20][R24.64+0xf0], R7 ;  /* 0x0000f00718009986 */ /* 0x0003e8000c101114 */
[----:B------:R-:W-:Y:S04]  /*1ec80*/  @!P6 STG.E.U8 desc[UR20][R2.64+0xf8], R13 ;  /* 0x0000f80d0200e986 */ /* 0x000fe8000c101114 */
[----:B------:R4:W-:Y:S01]  /*1ec90*/  @!P3 STG.E.U8 desc[UR20][R2.64+0xf9], R15 ;  /* 0x0000f90f0200b986 */ /* 0x0009e2000c101114 */
[----:B0-----:R-:W-:-:S03]  /*1eca0*/  F2FP.SATFINITE.E5M2.F32.PACK_AB_MERGE_C R11, RZ, R4, RZ ;  /* 0x00000004ff0b723e */ /* 0x001fc600048060ff */
[----:B------:R0:W-:Y:S01]  /*1ecb0*/  @!P5 STG.E.U8 desc[UR20][R24.64+0xf8], R9 ;  /* 0x0000f8091800d986 */ /* 0x0001e2000c101114 */
[----:B--2---:R-:W-:-:S03]  /*1ecc0*/  FMUL R6, R36, UR22 ;  /* 0x0000001624067c20 */ /* 0x004fc60008400000 */
[----:B------:R-:W2:Y:S01]  /*1ecd0*/  LDL.LU R36, [R1+0x27c] ;  /* 0x00027c0001247983 */ /* 0x000ea20000300800 */
[----:B-1----:R-:W-:-:S03]  /*1ece0*/  FMUL R7, R35, UR22 ;  /* 0x0000001623077c20 */ /* 0x002fc60008400000 */
        /* <DEDUP_REMOVED lines=10> */
[----:B------:R-:W-:Y:S02]  /*1ed90*/  ISETP.GE.AND P1, PT, R32, 0x81, PT ;  /* 0x000000812000780c */ /* 0x000fe40003f26270 */
[C---:B------:R-:W-:Y:S02]  /*1eda0*/  ISETP.LT.OR P2, PT, R0.reuse, 0xfa, !P2 ;  /* 0x000000fa0000780c */ /* 0x040fe40005741670 */
[C---:B------:R-:W-:Y:S02]  /*1edb0*/  ISETP.LT.OR P6, PT, R0.reuse, 0x1, !P1 ;  /* 0x000000010000780c */ /* 0x040fe40004fc1670 */
[----:B------:R-:W-:Y:S02]  /*1edc0*/  ISETP.LT.OR P3, PT, R0, 0x2, !P1 ;  /* 0x000000020000780c */ /* 0x000fe40004f61670 */
[----:B------:R-:W-:Y:S02]  /*1edd0*/  F2FP.SATFINITE.E5M2.F32.PACK_AB_MERGE_C R5, RZ, R5, RZ ;  /* 0x00000005ff05723e */ /* 0x000fe400048060ff */
[----:B------:R-:W-:-:S05]  /*1ede0*/  ISETP.GE.AND P0, PT, R32, 0x89, PT ;  /* 0x000000892000780c */ /* 0x000fca0003f06270 */
[----:B------:R-:W-:Y:S01]  /*1edf0*/  @!P2 STG.E.U8 desc[UR20][R24.64+0xf9], R11 ;  /* 0x0000f90b1800a986 */ /* 0x000fe2000c101114 */
[----:B------:R-:W-:-:S03]  /*1ee00*/  F2FP.SATFINITE.E5M2.F32.PACK_AB_MERGE_C R13, RZ, R6, RZ ;  /* 0x00000006ff0d723e */ /* 0x000fc600048060ff */
[----:B------:R0:W-:Y:S01]  /*1ee10*/  @!P6 STG.E.U8 desc[UR20][R28.64], R5 ;  /* 0x000000051c00e986 */ /* 0x0001e2000c101114 */
[C---:B------:R-:W-:Y:S02]  /*1ee20*/  ISETP.LT.OR P6, PT, R0.reuse, 0x2, !P0 ;  /* 0x000000020000780c */ /* 0x040fe400047c1670 */
[C---:B------:R-:W-:Y:S01]  /*1ee30*/  ISETP.LT.OR P5, PT, R0.reuse, 0x1, !P0 ;  /* 0x000000010000780c */ /* 0x040fe200047a1670 */
[----:B------:R1:W-:Y:S01]  /*1ee40*/  @!P3 STG.E.U8 desc[UR20][R28.64+0x1], R13 ;  /* 0x0000010d1c00b986 */ /* 0x0003e2000c101114 */
[----:B------:R-:W-:Y:S02]  /*1ee50*/  ISETP.LT.OR P2, PT, R0, 0xa, !P1 ;  /* 0x0000000a0000780c */ /* 0x000fe40004f41670 */
[----:B0-----:R-:W-:Y:S02]  /*1ee60*/  F2FP.SATFINITE.E5M2.F32.PACK_AB_MERGE_C R5, RZ, R3, RZ ;  /* 0x00000003ff05723e */ /* 0x001fe400048060ff */
[----:B-1----:R-:W-:Y:S01]  /*1ee70*/  F2FP.SATFINITE.E5M2.F32.PACK_AB_MERGE_C R13, RZ, R2, RZ ;  /* 0x00000002ff0d723e */ /* 0x002fe200048060ff */
[----:B------:R-:W-:-:S02]  /*1ee80*/  FMUL R3, R38, UR22 ;  /* 0x0000001626037c20 */ /* 0x000fc40008400000 */
[----:B------:R-:W3:Y:S01]  /*1ee90*/  LDL.LU R38, [R1+0x294] ;  /* 0x0002940001267983 */ /* 0x000ee20000300800 */
[----:B------:R-:W-:Y:S02]  /*1eea0*/  F2FP.SATFINITE.E5M2.F32.PACK_AB_MERGE_C R11, RZ, R4, RZ ;  /* 0x00000004ff0b723e */ /* 0x000fe400048060ff */
[----:B------:R-:W-:Y:S01]  /*1eeb0*/  ISETP.LT.OR P3, PT, R0, 0x9, !P1 ;  /* 0x000000090000780c */ /* 0x000fe20004f61670 */
[----:B------:R0:W-:Y:S01]  /*1eec0*/  @!P6 STG.E.U8 desc[UR20][R26.64+0x1], R9 ;  /* 0x000001091a00e986 */ /* 0x0001e2000c101114 */
[----:B------:R-:W-:-:S03]  /*1eed0*/  FMUL R2, R37, UR22 ;  /* 0x0000001625027c20 */ /* 0x000fc60008400000 */
[----:B------:R-:W3:Y:S01]  /*1eee0*/  LDL.LU R37, [R1+0x298] ;  /* 0x0002980001257983 */ /* 0x000ee20000300800 */
[----:B------:R-:W-:Y:S02]  /*1eef0*/  F2FP.SATFINITE.E5M2.F32.PACK_AB_MERGE_C R7, RZ, R7, RZ ;  /* 0x00000007ff07723e */ /* 0x000fe400048060ff */
[----:B0-----:R-:W-:-:S03]  /*1ef00*/  F2FP.SATFINITE.E5M2.F32.PACK_AB_MERGE_C R9, RZ, R2, RZ ;  /* 0x00000002ff09723e */ /* 0x001fc600048060ff */
        /* <DEDUP_REMOVED lines=8> */
[----:B------:R-:W2:Y:S03]  /*1ef90*/  LDL.LU R35, [R1+0x2a0] ;  /* 0x0002a00001237983 */ /* 0x000ea60000300800 */
[----:B------:R-:W-:Y:S01]  /*1efa0*/  F2FP.SATFINITE.E5M2.F32.PACK_AB_MERGE_C R15, RZ, R2, RZ ;  /* 0x00000002ff0f723e */ /* 0x000fe200048060ff */
[----:B----4-:R-:W-:Y:S02]  /*1efb0*/  FMUL R2, R34, UR22 ;  /* 0x0000001622027c20 */ /* 0x010fe40008400000 */
[----:B------:R-:W4:Y:S01]  /*1efc0*/  LDL.LU R34, [R1+0x2a4] ;  /* 0x0002a40001227983 */ /* 0x000f220000300800 */
[----:B-----5:R-:W-:-:S03]  /*1efd0*/  FMUL R3, R33, UR22 ;  /* 0x0000001621037c20 */ /* 0x020fc60008400000 */
[----:B------:R-:W5:Y:S01]  /*1efe0*/  LDL.LU R33, [R1+0x2a8] ;  /* 0x0002a80001217983 */ /* 0x000f620000300800 */
[----:B---3--:R-:W-:-:S03]  /*1eff0*/  FMUL R4, R31, UR22 ;  /* 0x000000161f047c20 */ /* 0x008fc60008400000 */
[----:B------:R-:W3:Y:S01]  /*1f000*/  LDL.LU R31, [R1+0x2ac] ;  /* 0x0002ac00011f7983 */ /* 0x000ee20000300800 */
[----:B0-----:R-:W-:-:S03]  /*1f010*/  FMUL R5, R30, UR22 ;  /* 0x000000161e057c20 */ /* 0x001fc60008400000 */
[----:B------:R-:W3:Y:S01]  /*1f020*/  LDL.LU R30, [R1+0x2b0] ;  /* 0x0002b000011e7983 */ /* 0x000ee20000300800 */
[C---:B------:R-:W-:Y:S02]  /*1f030*/  ISETP.LT.OR P6, PT, R0.reuse, 0xa, !P0 ;  /* 0x0000000a0000780c */ /* 0x040fe400047c1670 */
[C---:B------:R-:W-:Y:S02]  /*1f040*/  ISETP.LT.OR P5, PT, R0.reuse, 0x9, !P0 ;  /* 0x000000090000780c */ /* 0x040fe400047a1670 */
[C---:B------:R-:W-:Y:S02]  /*1f050*/  ISETP.LT.OR P3, PT, R0.reuse, 0x11, !P1 ;  /* 0x000000110000780c */ /* 0x040fe40004f61670 */
[----:B------:R-:W-:-:S07]  /*1f060*/  ISETP.LT.OR P2, PT, R0, 0x12, !P1 ;  /* 0x000000120000780c */ /* 0x000fce0004f41670 */
[----:B------:R0:W-:Y:S01]  /*1f070*/  @!P6 STG.E.U8 desc[UR20][R26.64+0x9], R7 ;  /* 0x000009071a00e986 */ /* 0x0001e2000c101114 */
[----:B------:R-:W-:-:S03]  /*1f080*/  ISETP.LT.OR P6, PT, R0, 0x12, !P0 ;  /* 0x000000120000780c */ /* 0x000fc600047c1670 */
[----:B------:R-:W-:Y:S01]  /*1f090*/  @!P5 STG.E.U8 desc[UR20][R26.64+0x8], R13 ;  /* 0x0000080d1a00d986 */ /* 0x000fe2000c101114 */
[----:B------:R-:W-:-:S03]  /*1f0a0*/  ISETP.LT.OR P5, PT, R0, 0x11, !P0 ;  /* 0x000000110000780c */ /* 0x000fc600047a1670 */
[----:B------:R1:W-:Y:S01]  /*1f0b0*/  @!P3 STG.E.U8 desc[UR20][R28.64+0x10], R9 ;  /* 0x000010091c00b986 */ /* 0x0003e2000c101114 */
[C---:B------:R-:W-:Y:S02]  /*1f0c0*/  ISETP.LT.OR P3, PT, R0.reuse, 0x19, !P1 ;  /* 0x000000190000780c */ /* 0x040fe40004f61670 */
[----:B0-----:R-:W-:Y:S01]  /*1f0d0*/  F2FP.SATFINITE.E5M2.F32.PACK_AB_MERGE_C R7, RZ, R2, RZ ;  /* 0x00000002ff07723e */ /* 0x001fe200048060ff */
[----:B------:R0:W-:Y:S01]  /*1f0e0*/  @!P2 STG.E.U8 desc[UR20][R28.64+0x11], R11 ;  /* 0x0000110b1c00a986 */ /* 0x0001e2000c101114 */
[----:B------:R-:W-:Y:S02]  /*1f0f0*/  ISETP.LT.OR P2, PT, R0, 0x1a, !P1 ;  /* 0x0000001a0000780c */ /* 0x000fe40004f41670 */
[----:B-1----:R-:W-:Y:S01]  /*1f100*/  F2FP.SATFINITE.E5M2.F32.PACK_AB_MERGE_C R9, RZ, R3, RZ ;  /* 0x00000003ff09723e */ /* 0x002fe200048060ff */
[----:B------:R-:W-:Y:S02]  /*1f110*/  FMUL R2, R38, UR22 ;  /* 0x0000001626027c20 */ /* 0x000fe40008400000 */
[----:B------:R-:W3:Y:S01]  /*1f120*/  LDL.LU R38, [R1+0x2b4] ;  /* 0x0002b40001267983 */ /* 0x000ee20000300800 */
[----:B0-----:R-:W-:-:S03]  /*1f130*/  F2FP.SATFINITE.E5M2.F32.PACK_AB_MERGE_C R11, RZ, R4, RZ ;  /* 0x00000004ff0b723e */ /* 0x001fc600048060ff */
[----:B------:R0:W-:Y:S01]  /*1f140*/  @!P6 STG.E.U8 desc[UR20][R26.64+0x11], R7 ;  /* 0x000011071a00e986 */ /* 0x0001e2000c101114 */
[----:B------:R-:W-:Y:S01]  /*1f150*/  ISETP.LT.OR P6, PT, R0, 0x1a, !P0 ;  /* 0x0000001a0000780c */ /* 0x000fe200047c1670 */
[----:B------:R-:W-:Y:S02]  /*1f160*/  FMUL R3, R37, UR22 ;  /* 0x0000001625037c20 */ /* 0x000fe40008400000 */
[----:B------:R-:W3:Y:S01]  /*1f170*/  LDL.LU R37, [R1+0x2b8] ;  /* 0x0002b80001257983 */ /* 0x000ee20000300800 */
[----:B0-----:R-:W-:-:S03]  /*1f180*/  F2FP.SATFINITE.E5M2.F32.PACK_AB_MERGE_C R7, RZ, R2, RZ ;  /* 0x00000002ff07723e */ /* 0x001fc600048060ff */
[----:B------:R-:W-:Y:S04]  /*1f190*/  @!P5 STG.E.U8 desc[UR20][R26.64+0x10], R15 ;  /* 0x0000100f1a00d986 */ /* 0x000fe8000c101114 */
        /* <DEDUP_REMOVED lines=13> */
[----:B------:R-:W5:Y:S02]  /*1f270*/  LDL.LU R33, [R1+0x2c8] ;  /* 0x0002c80001217983 */ /* 0x000f640000300800 */
        /* <DEDUP_REMOVED lines=8> */
[----:B------:R-:W-:Y:S02]  /*1f300*/  F2FP.SATFINITE.E5M2.F32.PACK_AB_MERGE_C R5, RZ, R5, RZ ;  /* 0x00000005ff05723e */ /* 0x000fe400048060ff */
[----:B------:R-:W-:-:S05]  /*1f310*/  ISETP.LT.OR P6, PT, R0, 0x22, !P0 ;  /* 0x000000220000780c */ /* 0x000fca00047c1670 */
[----:B------:R0:W-:Y:S01]  /*1f320*/  @!P5 STG.E.U8 desc[UR20][R26.64+0x18], R5 ;  /* 0x000018051a00d986 */ /* 0x0001e2000c101114 */
[----:B------:R-:W-:-:S03]  /*1f330*/  ISETP.LT.OR P5, PT, R0, 0x21, !P0 ;  /* 0x000000210000780c */ /* 0x000fc600047a1670 */
[----:B------:R-:W-:Y:S01]  /*1f340*/  @!P3 STG.E.U8 desc[UR20][R28.64+0x20], R9 ;  /* 0x000020091c00b986 */ /* 0x000fe2000c101114 */
[----:B------:R-:W-:-:S03]  /*1f350*/  ISETP.LT.OR P3, PT, R0, 0x29, !P1 ;  /* 0x000000290000780c */ /* 0x000fc60004f61670 */
[----:B------:R1:W-:Y:S01]  /*1f360*/  @!P2 STG.E.U8 desc[UR20][R28.64+0x21], R11 ;  /* 0x0000210b1c00a986 */ /* 0x0003e2000c101114 */
[----:B------:R-:W-:Y:S02]  /*1f370*/  ISETP.LT.OR P2, PT, R0, 0x2a, !P1 ;  /* 0x0000002a0000780c */ /* 0x000fe40004f41670 */
[----:B0-----:R-:W-:Y:S02]  /*1f380*/  F2FP.SATFINITE.E5M2.F32.PACK_AB_MERGE_C R5, RZ, R3, RZ ;  /* 0x00000003ff05723e */ /* 0x001fe400048060ff */
[----:B-1----:R-:W-:Y:S01]  /*1f390*/  F2FP.SATFINITE.E5M2.F32.PACK_AB_MERGE_C R11, RZ, R2, RZ ;  /* 0x00000002ff0b723e */ /* 0x002fe200048060ff */
[----:B------:R-:W-:Y:S02]  /*1f3a0*/  FMUL R2, R38, UR22 ;  /* 0x0000001626027c20 */ /* 0x000fe40008400000 */
[----:B------:R-:W3:Y:S01]  /*1f3b0*/  LDL.LU R38, [R1+0x2d4] ;  /* 0x0002d40001267983 */ /* 0x000ee20000300800 */
[----:B------:R-:W-:-:S03]  /*1f3c0*/  F2FP.SATFINITE.E5M2.F32.PACK_AB_MERGE_C R9, RZ, R4, RZ ;  /* 0x00000004ff09723e */ /* 0x000fc600048060ff */
[----:B------:R-:W-:Y:S01]  /*1f3d0*/  @!P6 STG.E.U8 desc[UR20][R26.64+0x21], R5 ;  /* 0x000021051a00e986 */ /* 0x000fe2000c101114 */
[----:B------:R-:W-:Y:S01]  /*1f3e0*/  ISETP.LT.OR P6, PT, R0, 0x2a, !P0 ;  /* 0x0000002a0000780c */ /* 0x000fe200047c1670 */
[----:B------:R-:W-:Y:S02]  /*1f3f0*/  FMUL R3, R37, UR22 ;  /* 0x0000001625037c20 */ /* 0x000fe40008400000 */
[----:B------:R-:W3:Y:S04]  /*1f400*/  LDL.LU R37, [R1+0x2d8] ;  /* 0x0002d80001257983 */ /* 0x000ee80000300800 */
[----:B------:R-:W-:Y:S04]  /*1f410*/  @!P5 STG.E.U8 desc[UR20][R26.64+0x20], R13 ;  /* 0x0000200d1a00d986 */ /* 0x000fe8000c101114 */
[----:B------:R0:W-:Y:S04]  /*1f420*/  @!P3 STG.E.U8 desc[UR20][R28.64+0x28], R7 ;  /* 0x000028071c00b986 */ /* 0x0001e8000c101114 */
[----:B------:R1:W-:Y:S01]  /*1f430*/  @!P2 STG.E.U8 desc[UR20][R28.64+0x29], R9 ;  /* 0x000029091c00a986 */ /* 0x0003e2000c101114 */
[----:B0-----:R-:W-:-:S02]  /*1f440*/  F2FP.SATFINITE.E5M2.F32.PACK_AB_MERGE_C R7, RZ, R2, RZ ;  /* 0x00000002ff07723e */ /* 0x001fc400048060ff */
[----:B-1----:R-:W-:-:S03]  /*1f450*/  F2FP.SATFINITE.E5M2.F32.PACK_AB_MERGE_C R9, RZ, R3, RZ ;  /* 0x00000003ff09723e */ /* 0x002fc600048060ff */
[----:B------:R0:W-:Y:S01]  /*1f460*/  @!P6 STG.E.U8 desc[UR20][R26.64+0x29], R7 ;  /* 0x000029071a00e986 */ /* 0x0001e2000c101114 */
[----:B--2---:R-:W-:-:S03]  /*1f470*/  FMUL R4, R36, UR22 ;  /* 0x0000001624047c20 */ /* 0x004fc60008400000 */
[----:B------:R-:W2:Y:S02]  /*1f480*/  LDL.LU R36, [R1+0x2dc] ;  /* 0x0002dc0001247983 */ /* 0x000ea40000300800 */
[----:B------:R-:W-:Y:S01]  /*1f490*/  F2FP.SATFINITE.E5M2.F32.PACK_AB_MERGE_C R13, RZ, R4, RZ ;  /* 0x00000004ff0d723e */ /* 0x000fe200048060ff */
        /* <DEDUP_REMOVED lines=15> */
[----:B------:R-:W-:Y:S01]  /*1f590*/  @!P5 STG.E.U8 desc[UR20][R26.64+0x28], R11 ;  /* 0x0000280b1a00d986 */ /* 0x000fe2000c101114 */
[----:B------:R-:W-:-:S03]  /*1f5a0*/  ISETP.LT.OR P5, PT, R0, 0x31, !P0 ;  /* 0x000000310000780c */ /* 0x000fc600047a1670 */
[----:B------:R0:W-:Y:S01]  /*1f5b0*/  @!P2 STG.E.U8 desc[UR20][R28.64+0x31], R13 ;  /* 0x0000310d1c00a986 */ /* 0x0001e2000c101114 */
[----:B------:R-:W-:-:S03]  /*1f5c0*/  ISETP.LT.OR P2, PT, R0, 0x3a, !P1 ;  /* 0x0000003a0000780c */ /* 0x000fc60004f41670 */
[----:B------:R1:W-:Y:S01]  /*1f5d0*/  @!P3 STG.E.U8 desc[UR20][R28.64+0x30], R9 ;  /* 0x000030091c00b986 */ /* 0x0003e2000c101114 */
[----:B------:R-:W-:Y:S02]  /*1f5e0*/  ISETP.LT.OR P3, PT, R0, 0x39, !P1 ;  /* 0x000000390000780c */ /* 0x000fe40004f61670 */
[----:B------:R-:W-:Y:S02]  /*1f5f0*/  F2FP.SATFINITE.E5M2.F32.PACK_AB_MERGE_C R5, RZ, R5, RZ ;  /* 0x00000005ff05723e */ /* 0x000fe400048060ff */
[----:B0-----:R-:W-:Y:S02]  /*1f600*/  F2FP.SATFINITE.E5M2.F32.PACK_AB_MERGE_C R13, RZ, R2, RZ ;  /* 0x00000002ff0d723e */ /* 0x001fe400048060ff */
[----:B-1----:R-:W-:Y:S01]  /*1f610*/  F2FP.SATFINITE.E5M2.F32.PACK_AB_MERGE_C R9, RZ, R3, RZ ;  /* 0x00000003ff09723e */ /* 0x002fe200048060ff */
[----:B------:R-:W-:Y:S02]  /*1f620*/  FMUL R3, R38, UR22 ;  /* 0x0000001626037c20 */ /* 0x000fe40008400000 */
[----:B------:R-:W3:Y:S01]  /*1f630*/  LDL.LU R38, [R1+0x2f4] ;  /* 0x0002f40001267983 */ /* 0x000ee20000300800 */
[----:B------:R-:W-:-:S03]  /*1f640*/  F2FP.SATFINITE.E5M2.F32.PACK_AB_MERGE_C R11, RZ, R4, RZ ;  /* 0x00000004ff0b723e */ /* 0x000fc600048060ff */
[----:B------:R0:W-:Y:S01]  /*1f650*/  @!P6 STG.E.U8 desc[UR20][R26.64+0x31], R7 ;  /* 0x000031071a00e986 */ /* 0x0001e2000c101114 */
[----:B------:R-:W-:-:S03]  /*1f660*/  FMUL R2, R37, UR22 ;  /* 0x0000001625027c20 */ /* 0x000fc60008400000 */
[----:B------:R-:W3:Y:S01]  /*1f670*/  LDL.LU R37, [R1+0x2f8] ;  /* 0x0002f80001257983 */ /* 0x000ee20000300800 */
[----:B------:R-:W-:Y:S02]  /*1f680*/  ISETP.LT.OR P6, PT, R0, 0x3a, !P0 ;  /* 0x0000003a0000780c */ /* 0x000fe400047c1670 */
[----:B0-----:R-:W-:Y:S01]  /*1f690*/  F2FP.SATFINITE.E5M2.F32.PACK_AB_MERGE_C R7, RZ, R2, RZ ;  /* 0x00000002ff07723e */ /* 0x001fe200048060ff */
[----:B------:R0:W-:Y:S04]  /*1f6a0*/  @!P5 STG.E.U8 desc[UR20][R26.64+0x30], R5 ;  /* 0x000030051a00d986 */ /* 0x0001e8000c101114 */
[----:B------:R-:W-:Y:S04]  /*1f6b0*/  @!P2 STG.E.U8 desc[UR20][R28.64+0x39], R11 ;  /* 0x0000390b1c00a986 */ /* 0x000fe8000c101114 */
[----:B------:R1:W-:Y:S01]  /*1f6c0*/  @!P3 STG.E.U8 desc[UR20][R28.64+0x38], R9 ;  /* 0x000038091c00b986 */ /* 0x0003e2000c101114 */
[----:B0-----:R-:W-:-:S05]  /*1f6d0*/  F2FP.SATFINITE.E5M2.F32.PACK_AB_MERGE_C R5, RZ, R3, RZ ;  /* 0x00000003ff05723e */ /* 0x001fca00048060ff */
        /* <DEDUP_REMOVED lines=42> */
[----:B------:R-:W-:Y:S01]  /*1f980*/  F2FP.SATFINITE.E5M2.F32.PACK_AB_MERGE_C R11, RZ, R4, RZ ;  /* 0x00000004ff0b723e */ /* 0x000fe200048060ff */
[----:B------:R-:W-:Y:S02]  /*1f990*/  FMUL R2, R35, UR22 ;  /* 0x0000001623027c20 */ /* 0x000fe40008400000 */
[----:B------:R-:W2:Y:S03]  /*1f9a0*/  LDL.LU R35, [R1+0x320] ;  /* 0x0003200001237983 */ /* 0x000ea60000300800 */
[----:B-1----:R-:W-:Y:S01]  /*1f9b0*/  F2FP.SATFINITE.E5M2.F32.PACK_AB_MERGE_C R13, RZ, R2, RZ ;  /* 0x00000002ff0d723e */ /* 0x002fe200048060ff */
        /* <DEDUP_REMOVED lines=146> */
[----:B------:R-:W-:-:S03]  /*202e0*/  FMUL R3, R37, UR22 ;  /* 0x0000001625037c20 */ /* 0x000fc60008400000 */
[----:B------:R-:W3:Y:S04]  /*202f0*/  LDL.LU R37, [R1+0x398] ;  /* 0x0003980001257983 */ /* 0x000ee80000300800 */
[----:B------:R-:W-:Y:S04]  /*20300*/  @!P5 STG.E.U8 desc[UR20][R26.64+0x80], R13 ;  /* 0x0000800d1a00d986 */ /* 0x000fe8000c101114 */
[----:B------:R0:W-:Y:S04]  /*20310*/  @!P3 STG.E.U8 desc[UR20][R28.64+0x88], R7 ;  /* 0x000088071c00b986 */ /* 0x0001e8000c101114 */
[----:B------:R1:W-:Y:S01]  /*20320*/  @!P2 STG.E.U8 desc[UR20][R28.64+0x89], R9 ;  /* 0x000089091c00a986 */ /* 0x0003e2000c101114 */
[----:B0-----:R-:W-:-:S02]  /*20330*/  F2FP.SATFINITE.E5M2.F32.PACK_AB_MERGE_C R7, RZ, R2, RZ ;  /* 0x00000002ff07723e */ /* 0x001fc400048060ff */
[----:B-1----:R-:W-:Y:S01]  /*20340*/  F2FP.SATFINITE.E5M2.F32.PACK_AB_MERGE_C R9, RZ, R3, RZ ;  /* 0x00000003ff09723e */ /* 0x002fe200048060ff */
[----:B--2---:R-:W-:Y:S02]  /*20350*/  FMUL R4, R36, UR22 ;  /* 0x0000001624047c20 */ /* 0x004fe40008400000 */
[----:B------:R-:W2:Y:S03]  /*20360*/  LDL.LU R36, [R1+0x39c] ;  /* 0x00039c0001247983 */ /* 0x000ea60000300800 */
[----:B------:R-:W-:Y:S01]  /*20370*/  F2FP.SATFINITE.E5M2.F32.PACK_AB_MERGE_C R13, RZ, R4, RZ ;  /* 0x00000004ff0d723e */ /* 0x000fe200048060ff */
[----:B------:R-:W-:Y:S02]  /*20380*/  FMUL R5, R35, UR22 ;  /* 0x0000001623057c20 */ /* 0x000fe40008400000 */
[----:B------:R-:W2:Y:S01]  /*20390*/  LDL.LU R35, [R1+0x3a0] ;  /* 0x0003a00001237983 */ /* 0x000ea20000300800 */
[----:B----4-:R-:W-:-:S03]  /*203a0*/  FMUL R2, R34, UR22 ;  /* 0x0000001622027c20 */ /* 0x010fc60008400000 */
[----:B------:R-:W4:Y:S01]  /*203b0*/  LDL.LU R34, [R1+0x3a4] ;  /* 0x0003a40001227983 */ /* 0x000f220000300800 */
[----:B-----5:R-:W-:-:S03]  /*203c0*/  FMUL R3, R33, UR22 ;  /* 0x0000001621037c20 */ /* 0x020fc60008400000 */
[----:B------:R-:W5:Y:S01]  /*203d0*/  LDL.LU R33, [R1+0x3a8] ;  /* 0x0003a80001217983 */ /* 0x000f620000300800 */
        /* <DEDUP_REMOVED lines=16> */
[----:B------:R-:W-:Y:S01]  /*204e0*/  @!P2 STG.E.U8 desc[UR20][R28.64+0x91], R13 ;  /* 0x0000910d1c00a986 */ /* 0x000fe2000c101114 */
[----:B------:R-:W-:Y:S02]  /*204f0*/  ISETP.LT.OR P2, PT, R0, 0x9a, !P1 ;  /* 0x0000009a0000780c */ /* 0x000fe40004f41670 */
        /* <DEDUP_REMOVED lines=82> */
[----:B------:R0:W-:Y:S01]  /*20a20*/  @!P6 STG.E.U8 desc[UR20][R26.64+0xb1], R7 ;  /* 0x0000b1071a00e986 */ /* 0x0001e2000c101114 */
[----:B------:R-:W-:-:S03]  /*20a30*/  FMUL R3, R38, UR22 ;  /* 0x0000001626037c20 */ /* 0x000fc60008400000 */
[----:B------:R-:W3:Y:S01]  /*20a40*/  LDL.LU R38, [R1+0x3f4] ;  /* 0x0003f40001267983 */ /* 0x000ee20000300800 */
[----:B------:R-:W-:Y:S02]  /*20a50*/  F2FP.SATFINITE.E5M2.F32.PACK_AB_MERGE_C R11, RZ, R4, RZ ;  /* 0x00000004ff0b723e */ /* 0x000fe400048060ff */
[----:B------:R-:W-:Y:S01]  /*20a60*/  ISETP.LT.OR P6, PT, R0, 0xba, !P0 ;  /* 0x000000ba0000780c */ /* 0x000fe200047c1670 */
[----:B------:R-:W-:Y:S02]  /*20a70*/  FMUL R2, R37, UR22 ;  /* 0x0000001625027c20 */ /* 0x000fe40008400000 */
[----:B------:R-:W3:Y:S03]  /*20a80*/  LDL.LU R37, [R1+0x3f8] ;  /* 0x0003f80001257983 */ /* 0x000ee60000300800 */
        /* <DEDUP_REMOVED lines=31> */
[----:B-1----:R-:W-:-:S03]  /*20c80*/  F2FP.SATFINITE.E5M2.F32.PACK_AB_MERGE_C R9, RZ, R3, RZ ;  /* 0x00000003ff09723e */ /* 0x002fc600048060ff */
[----:B------:R0:W-:Y:S01]  /*20c90*/  @!P6 STG.E.U8 desc[UR20][R26.64+0xc1], R7 ;  /* 0x0000c1071a00e986 */ /* 0x0001e2000c101114 */
[----:B------:R-:W-:Y:S01]  /*20ca0*/  FMUL R2, R38, UR22 ;  /* 0x0000001626027c20 */ /* 0x000fe20008400000 */
[----:B------:R-:W-:Y:S02]  /*20cb0*/  ISETP.LT.OR P6, PT, R0, 0xca, !P0 ;  /* 0x000000ca0000780c */ /* 0x000fe400047c1670 */
[----:B------:R-:W3:Y:S01]  /*20cc0*/  LDL.LU R38, [R1+0x414] ;  /* 0x0004140001267983 */ /* 0x000ee20000300800 */
[----:B------:R-:W-:Y:S01]  /*20cd0*/  F2FP.SATFINITE.E5M2.F32.PACK_AB_MERGE_C R13, RZ, R4, RZ ;  /* 0x00000004ff0d723e */ /* 0x000fe200048060ff */
        /* <DEDUP_REMOVED lines=24> */
[C---:B------:R-:W-:Y:S01]  /*20e60*/  ISETP.LT.OR P3, PT, R0.reuse, 0xd1, !P1 ;  /* 0x000000d10000780c */ /* 0x040fe20004f61670 */
[----:B------:R-:W3:Y:S01]  /*20e70*/  LDL.LU R40, [R1+0x434] ;  /* 0x0004340001287983 */ /* 0x000ee20000300800 */
[C---:B------:R-:W-:Y:S02]  /*20e80*/  ISETP.LT.OR P2, PT, R0.reuse, 0xd2, !P1 ;  /* 0x000000d20000780c */ /* 0x040fe40004f41670 */
[----:B------:R-:W-:Y:S02]  /*20e90*/  ISETP.LT.OR P6, PT, R0, 0xd2, !P0 ;  /* 0x000000d20000780c */ /* 0x000fe400047c1670 */
[----:B------:R-:W-:-:S05]  /*20ea0*/  F2FP.SATFINITE.E5M2.F32.PACK_AB_MERGE_C R5, RZ, R5, RZ ;  /* 0x00000005ff05723e */ /* 0x000fca00048060ff */
[----:B------:R0:W-:Y:S01]  /*20eb0*/  @!P5 STG.E.U8 desc[UR20][R26.64+0xc8], R5 ;  /* 0x0000c8051a00d986 */ /* 0x0001e2000c101114 */
[----:B------:R-:W-:-:S03]  /*20ec0*/  ISETP.LT.OR P5, PT, R0, 0xd1, !P0 ;  /* 0x000000d10000780c */ /* 0x000fc600047a1670 */
[----:B------:R-:W-:Y:S01]  /*20ed0*/  @!P3 STG.E.U8 desc[UR20][R28.64+0xd0], R9 ;  /* 0x0000d0091c00b986 */ /* 0x000fe2000c101114 */
[----:B------:R-:W-:-:S03]  /*20ee0*/  ISETP.LT.OR P3, PT, R0, 0xd9, !P1 ;  /* 0x000000d90000780c */ /* 0x000fc60004f61670 */
[----:B------:R1:W-:Y:S01]  /*20ef0*/  @!P2 STG.E.U8 desc[UR20][R28.64+0xd1], R11 ;  /* 0x0000d10b1c00a986 */ /* 0x0003e2000c101114 */
[----:B0-----:R-:W-:Y:S02]  /*20f00*/  F2FP.SATFINITE.E5M2.F32.PACK_AB_MERGE_C R5, RZ, R3, RZ ;  /* 0x00000003ff05723e */ /* 0x001fe400048060ff */
[----:B------:R-:W-:-:S03]  /*20f10*/  ISETP.LT.OR P2, PT, R0, 0xda, !P1 ;  /* 0x000000da0000780c */ /* 0x000fc60004f41670 */
[----:B------:R-:W-:Y:S01]  /*20f20*/  @!P6 STG.E.U8 desc[UR20][R26.64+0xd1], R5 ;  /* 0x0000d1051a00e986 */ /* 0x000fe2000c101114 */
[----:B-1----:R-:W-:Y:S02]  /*20f30*/  F2FP.SATFINITE.E5M2.F32.PACK_AB_MERGE_C R11, RZ, R2, RZ ;  /* 0x00000002ff0b723e */ /* 0x002fe400048060ff */
[----:B------:R-:W-:Y:S01]  /*20f40*/  ISETP.LT.OR P6, PT, R0, 0xda, !P0 ;  /* 0x000000da0000780c */ /* 0x000fe200047c1670 */
[----:B------:R-:W-:Y:S02]  /*20f50*/  FMUL R2, R38, UR22 ;  /* 0x0000001626027c20 */ /* 0x000fe40008400000 */
[----:B------:R-:W3:Y:S01]  /*20f60*/  LDL.LU R38, [R1+0x438] ;  /* 0x0004380001267983 */ /* 0x000ee20000300800 */
[----:B------:R-:W-:Y:S01]  /*20f70*/  F2FP.SATFINITE.E5M2.F32.PACK_AB_MERGE_C R9, RZ, R4, RZ ;  /* 0x00000004ff09723e */ /* 0x000fe200048060ff */
        /* <DEDUP_REMOVED lines=14> */
[----:B------:R-:W4:Y:S02]  /*21060*/  LDL.LU R34, [R1+0x448] ;  /* 0x0004480001227983 */ /* 0x000f240000300800 */
[----:B0-----:R-:W-:Y:S01]  /*21070*/  F2FP.SATFINITE.E5M2.F32.PACK_AB_MERGE_C R7, RZ, R2, RZ ;  /* 0x00000002ff07723e */ /* 0x001fe200048060ff */
[----:B-----5:R-:W-:Y:S02]  /*21080*/  FMUL R3, R33, UR22 ;  /* 0x0000001621037c20 */ /* 0x020fe40008400000 */
[----:B------:R-:W5:Y:S01]  /*21090*/  LDL.LU R33, [R1+0x44c] ;  /* 0x00044c0001217983 */ /* 0x000f620000300800 */
[----:B---3--:R-:W-:-:S03]  /*210a0*/  FMUL R4, R31, UR22 ;  /* 0x000000161f047c20 */ /* 0x008fc60008400000 */
        /* <DEDUP_REMOVED lines=13> */
[----:B------:R-:W-:Y:S02]  /*21180*/  F2FP.SATFINITE.E5M2.F32.PACK_AB_MERGE_C R5, RZ, R5, RZ ;  /* 0x00000005ff05723e */ /* 0x000fe400048060ff */
[----:B0-----:R-:W-:Y:S01]  /*21190*/  F2FP.SATFINITE.E5M2.F32.PACK_AB_MERGE_C R11, RZ, R4, RZ ;  /* 0x00000004ff0b723e */ /* 0x001fe200048060ff */
[----:B------:R-:W-:Y:S01]  /*211a0*/  @!P6 STG.E.U8 desc[UR20][R26.64+0xe1], R7 ;  /* 0x0000e1071a00e986 */ /* 0x000fe2000c101114 */
[C---:B------:R-:W-:Y:S02]  /*211b0*/  ISETP.LT.OR P6, PT, R0.reuse, 0xea, !P0 ;  /* 0x000000ea0000780c */ /* 0x040fe400047c1670 */
[----:B-1----:R-:W-:Y:S01]  /*211c0*/  F2FP.SATFINITE.E5M2.F32.PACK_AB_MERGE_C R9, RZ, R3, RZ ;  /* 0x00000003ff09723e */ /* 0x002fe200048060ff */
[----:B------:R0:W-:Y:S01]  /*211d0*/  @!P5 STG.E.U8 desc[UR20][R26.64+0xe0], R5 ;  /* 0x0000e0051a00d986 */ /* 0x0001e2000c101114 */
[----:B------:R-:W-:-:S03]  /*211e0*/  ISETP.LT.OR P5, PT, R0, 0xe9, !P0 ;  /* 0x000000e90000780c */ /* 0x000fc600047a1670 */
[----:B------:R-:W-:Y:S01]  /*211f0*/  @!P2 STG.E.U8 desc[UR20][R28.64+0xe9], R11 ;  /* 0x0000e90b1c00a986 */ /* 0x000fe2000c101114 */
[----:B------:R-:W-:Y:S01]  /*21200*/  ISETP.LT.OR P2, PT, R0, 0xf2, !P1 ;  /* 0x000000f20000780c */ /* 0x000fe20004f41670 */
[----:B------:R-:W-:Y:S02]  /*21210*/  FMUL R3, R40, UR22 ;  /* 0x0000001628037c20 */ /* 0x000fe40008400000 */
[----:B------:R1:W-:Y:S01]  /*21220*/  @!P3 STG.E.U8 desc[UR20][R28.64+0xe8], R9 ;  /* 0x0000e8091c00b986 */ /* 0x0003e2000c101114 */
[----:B------:R-:W-:Y:S02]  /*21230*/  ISETP.LT.OR P3, PT, R0, 0xf1, !P1 ;  /* 0x000000f10000780c */ /* 0x000fe40004f61670 */
[----:B------:R-:W-:Y:S01]  /*21240*/  F2FP.SATFINITE.E5M2.F32.PACK_AB_MERGE_C R13, RZ, R2, RZ ;  /* 0x00000002ff0d723e */ /* 0x000fe200048060ff */
[----:B------:R-:W-:Y:S01]  /*21250*/  FMUL R2, R38, UR22 ;  /* 0x0000001626027c20 */ /* 0x000fe20008400000 */
[----:B------:R-:W-:Y:S01]  /*21260*/  FMUL R4, R37, UR22 ;  /* 0x0000001625047c20 */ /* 0x000fe20008400000 */
[----:B------:R-:W-:-:S03]  /*21270*/  F2FP.SATFINITE.E5M2.F32.PACK_AB_MERGE_C R3, RZ, R3, RZ ;  /* 0x00000003ff03723e */ /* 0x000fc600048060ff */
[----:B0-----:R-:W-:Y:S02]  /*21280*/  F2FP.SATFINITE.E5M2.F32.PACK_AB_MERGE_C R5, RZ, R2, RZ ;  /* 0x00000002ff05723e */ /* 0x001fe400048060ff */
[----:B------:R-:W-:Y:S01]  /*21290*/  F2FP.SATFINITE.E5M2.F32.PACK_AB_MERGE_C R7, RZ, R4, RZ ;  /* 0x00000004ff07723e */ /* 0x000fe200048060ff */
[----:B------:R-:W-:Y:S01]  /*212a0*/  @!P5 STG.E.U8 desc[UR20][R26.64+0xe8], R13 ;  /* 0x0000e80d1a00d986 */ /* 0x000fe2000c101114 */
[----:B------:R-:W-:-:S03]  /*212b0*/  ISETP.LT.OR P5, PT, R0, 0xf1, !P0 ;  /* 0x000000f10000780c */ /* 0x000fc600047a1670 */
[----:B------:R-:W-:Y:S01]  /*212c0*/  @!P6 STG.E.U8 desc[UR20][R26.64+0xe9], R3 ;  /* 0x0000e9031a00e986 */ /* 0x000fe2000c101114 */
[----:B------:R-:W-:-:S03]  /*212d0*/  ISETP.LT.OR P6, PT, R0, 0xf2, !P0 ;  /* 0x000000f20000780c */ /* 0x000fc600047c1670 */
[----:B------:R0:W-:Y:S01]  /*212e0*/  @!P2 STG.E.U8 desc[UR20][R28.64+0xf1], R7 ;  /* 0x0000f1071c00a986 */ /* 0x0001e2000c101114 */
[C---:B------:R-:W-:Y:S02]  /*212f0*/  ISETP.LT.OR P2, PT, R0.reuse, 0xf9, !P1 ;  /* 0x000000f90000780c */ /* 0x040fe40004f41670 */
[C---:B------:R-:W-:Y:S01]  /*21300*/  ISETP.LT.OR P1, PT, R0.reuse, 0xfa, !P1 ;  /* 0x000000fa0000780c */ /* 0x040fe20004f21670 */
[----:B------:R3:W-:Y:S01]  /*21310*/  @!P3 STG.E.U8 desc[UR20][R28.64+0xf0], R5 ;  /* 0x0000f0051c00b986 */ /* 0x0007e2000c101114 */
[C---:B------:R-:W-:Y:S02]  /*21320*/  ISETP.LT.OR P3, PT, R0.reuse, 0xf9, !P0 ;  /* 0x000000f90000780c */ /* 0x040fe40004761670 */
[----:B------:R-:W-:Y:S01]  /*21330*/  ISETP.LT.OR P0, PT, R0, 0xfa, !P0 ;  /* 0x000000fa0000780c */ /* 0x000fe20004701670 */
[----:B--2---:R-:W-:-:S05]  /*21340*/  FMUL R2, R36, UR22 ;  /* 0x0000001624027c20 */ /* 0x004fca0008400000 */
[----:B-1----:R-:W-:-:S05]  /*21350*/  F2FP.SATFINITE.E5M2.F32.PACK_AB_MERGE_C R9, RZ, R2, RZ ;  /* 0x00000002ff09723e */ /* 0x002fca00048060ff */
[----:B------:R1:W-:Y:S01]  /*21360*/  @!P5 STG.E.U8 desc[UR20][R26.64+0xf0], R9 ;  /* 0x0000f0091a00d986 */ /* 0x0003e2000c101114 */
[----:B------:R-:W-:-:S05]  /*21370*/  FMUL R0, R35, UR22 ;  /* 0x0000001623007c20 */ /* 0x000fca0008400000 */
[----:B0-----:R-:W-:Y:S01]  /*21380*/  F2FP.SATFINITE.E5M2.F32.PACK_AB_MERGE_C R7, RZ, R0, RZ ;  /* 0x00000000ff07723e */ /* 0x001fe200048060ff */
[----:B----4-:R-:W-:Y:S01]  /*21390*/  FMUL R2, R34, UR22 ;  /* 0x0000001622027c20 */ /* 0x010fe20008400000 */
[----:B-----5:R-:W-:-:S04]  /*213a0*/  FMUL R3, R33, UR22 ;  /* 0x0000001621037c20 */ /* 0x020fc80008400000 */
[----:B------:R-:W-:Y:S02]  /*213b0*/  F2FP.SATFINITE.E5M2.F32.PACK_AB_MERGE_C R11, RZ, R2, RZ ;  /* 0x00000002ff0b723e */ /* 0x000fe400048060ff */
[----:B------:R-:W-:Y:S01]  /*213c0*/  F2FP.SATFINITE.E5M2.F32.PACK_AB_MERGE_C R3, RZ, R3, RZ ;  /* 0x00000003ff03723e */ /* 0x000fe200048060ff */
[----:B------:R1:W-:Y:S01]  /*213d0*/  @!P6 STG.E.U8 desc[UR20][R26.64+0xf1], R7 ;  /* 0x0000f1071a00e986 */ /* 0x0003e2000c101114 */
[----:B---3--:R-:W-:Y:S01]  /*213e0*/  FMUL R4, R31, UR22 ;  /* 0x000000161f047c20 */ /* 0x008fe20008400000 */
[----:B------:R-:W-:-:S04]  /*213f0*/  FMUL R5, R30, UR22 ;  /* 0x000000161e057c20 */ /* 0x000fc80008400000 */
[----:B------:R-:W-:Y:S02]  /*21400*/  F2FP.SATFINITE.E5M2.F32.PACK_AB_MERGE_C R13, RZ, R4, RZ ;  /* 0x00000004ff0d723e */ /* 0x000fe400048060ff */
[----:B------:R-:W-:Y:S01]  /*21410*/  F2FP.SATFINITE.E5M2.F32.PACK_AB_MERGE_C R5, RZ, R5, RZ ;  /* 0x00000005ff05723e */ /* 0x000fe200048060ff */
[----:B------:R1:W-:Y:S04]  /*21420*/  @!P2 STG.E.U8 desc[UR20][R28.64+0xf8], R11 ;  /* 0x0000f80b1c00a986 */ /* 0x0003e8000c101114 */
[----:B------:R1:W-:Y:S04]  /*21430*/  @!P1 STG.E.U8 desc[UR20][R28.64+0xf9], R3 ;  /* 0x0000f9031c009986 */ /* 0x0003e8000c101114 */
[----:B------:R1:W-:Y:S04]  /*21440*/  @!P3 STG.E.U8 desc[UR20][R26.64+0xf8], R13 ;  /* 0x0000f80d1a00b986 */ /* 0x0003e8000c101114 */
[----:B------:R1:W-:Y:S02]  /*21450*/  @!P0 STG.E.U8 desc[UR20][R26.64+0xf9], R5 ;  /* 0x0000f9051a008986 */ /* 0x0003e4000c101114 */
.L_x_545:
[----:B------:R-:W-:Y:S05]  /*21460*/  BSYNC B0 ;  /* 0x0000000000007941 */ /* 0x000fea0003800000 */
.L_x_31:
[----:B-12---:R-:W2:Y:S04]  /*21470*/  LDL.LU R3, [R1+0x458] ;  /* 0x0004580001037983 */ /* 0x006ea80000300800 */
[----:B------:R-:W2:Y:S01]  /*21480*/  LDL.LU R2, [R1+0x45c] ;  /* 0x00045c0001027983 */ /* 0x000ea20000300800 */
[----:B------:R-:W-:Y:S01]  /*21490*/  ULDC UR6, c[0x0][0xc] ;  /* 0x0000030000067ab9 */ /* 0x000fe20000000800 */
[----:B------:R-:W-:Y:S01]  /*214a0*/  ULDC UR7, c[0x0][0x10] ;  /* 0x0000040000077ab9 */ /* 0x000fe20000000800 */
[----:B---34-:R-:W2:Y:S01]  /*214b0*/  LDC R5, c[0x0][0x14] ;  /* 0x00000500ff057b82 */ /* 0x018ea20000000800 */
[----:B------:R-:W-:Y:S01]  /*214c0*/  UIMAD.WIDE.U32 UR6, UR6, UR7, URZ ;  /* 0x00000007060672a5 */ /* 0x000fe2000f8e003f */
[----:B-----5:R-:W-:Y:S01]  /*214d0*/  PRMT R0, RZ, 0x7610, R0 ;  /* 0x00007610ff007816 */ /* 0x020fe20000000000 */
[----:B------:R-:W-:-:S04]  /*214e0*/  UMOV UR10, 0xffffffff ;  /* 0xffffffff000a7882 */ /* 0x000fc80000000000 */
[----:B--2---:R-:W-:-:S04]  /*214f0*/  IMAD.WIDE.U32 R2, R5, UR6, R2 ;  /* 0x0000000605027c25 */ /* 0x004fc8000f8e0002 */
[----:B------:R-:W-:Y:S01]  /*21500*/  IMAD R5, R5, UR7, RZ ;  /* 0x0000000705057c24 */ /* 0x000fe2000f8e02ff */
[----:B------:R-:W-:Y:S01]  /*21510*/  ULDC.64 UR6, c[0x0][0x650] ;  /* 0x0001940000067ab9 */ /* 0x000fe20000000a00 */
[----:B------:R-:W-:Y:S01]  /*21520*/  IMAD.MOV.U32 R11, RZ, RZ, R2 ;  /* 0x000000ffff0b7224 */ /* 0x000fe200078e0002 */
[----:B------:R-:W-:Y:S01]  /*21530*/  ISETP.GE.U32.AND P0, PT, R2, UR6, PT ;  /* 0x0000000602007c0c */ /* 0x000fe2000bf06070 */
[----:B------:R-:W-:Y:S02]  /*21540*/  IMAD.IADD R13, R3, 0x1, R5 ;  /* 0x00000001030d7824 */ /* 0x000fe400078e0205 */
[----:B------:R-:W-:-:S03]  /*21550*/  IMAD.MOV.U32 R2, RZ, RZ, -0x1 ;  /* 0xffffffffff027424 */ /* 0x000fc600078e00ff */
[----:B------:R1:W-:Y:S01]  /*21560*/  STL [R1+0x458], R13 ;  /* 0x0004580d01007387 */ /* 0x0003e20000100800 */
[----:B------:R-:W-:-:S03]  /*21570*/  ISETP.GE.U32.AND.EX P0, PT, R13, UR7, PT, P0 ;  /* 0x000000070d007c0c */ /* 0x000fc6000bf06100 */
[----:B------:R1:W-:Y:S04]  /*21580*/  STL [R1+0x45c], R11 ;  /* 0x00045c0b01007387 */ /* 0x0003e80000100800 */
[----:B------:R1:W-:Y:S06]  /*21590*/  STL [R1+0x460], R2 ;  /* 0x0004600201007387 */ /* 0x0003ec0000100800 */
[----:B------:R-:W-:Y:S05]  /*215a0*/  @P0 BRA `(.L_x_546) ;  /* 0x0000000400740947 */ /* 0x000fea0003800000 */
[----:B------:R-:W2:Y:S01]  /*215b0*/  S2R R8, SR_CTAID.X ;  /* 0x0000000000087919 */ /* 0x000ea20000002500 */
[----:B------:R-:W-:Y:S01]  /*215c0*/  ULDC.64 UR16, c[0x0][0x628] ;  /* 0x00018a0000107ab9 */ /* 0x000fe20000000a00 */
[----:B------:R-:W3:Y:S01]  /*215d0*/  LDC R9, c[0x0][0x144] ;  /* 0x00005100ff097b82 */ /* 0x000ee20000000800 */
[----:B------:R-:W-:Y:S01]  /*215e0*/  ULDC UR6, c[0x0][0x150] ;  /* 0x0000540000067ab9 */ /* 0x000fe20000000800 */
[----:B------:R-:W4:Y:S01]  /*215f0*/  S2R R12, SR_CTAID.Y ;  /* 0x00000000000c7919 */ /* 0x000f220000002600 */
[----:B------:R-:W-:Y:S01]  /*21600*/  ISETP.NE.U32.AND P0, PT, RZ, UR16, PT ;  /* 0x00000010ff007c0c */ /* 0x000fe2000bf05070 */
[----:B------:R-:W-:Y:S01]  /*21610*/  ULDC UR18, c[0x0][0x630] ;  /* 0x00018c0000127ab9 */ /* 0x000fe20000000800 */
[----:B------:R-:W-:Y:S02]  /*21620*/  R2UR UR14, R11 ;  /* 0x000000000b0e72ca */ /* 0x000fe400000e0000 */
[----:B------:R-:W-:Y:S01]  /*21630*/  ISETP.NE.AND.EX P0, PT, RZ, UR17, PT, P0 ;  /* 0x00000011ff007c0c */ /* 0x000fe2000bf05300 */
[----:B0-----:R-:W0:Y:S01]  /*21640*/  LDC.64 R6, c[0x0][0x620] ;  /* 0x00018800ff067b82 */ /* 0x001e220000000a00 */
[----:B------:R-:W-:-:S02]  /*21650*/  R2UR UR15, R13 ;  /* 0x000000000d0f72ca */ /* 0x000fc400000e0000 */
[----:B--2---:R-:W-:-:S05]  /*21660*/  I2FP.F32.U32 R0, R8 ;  /* 0x0000000800007245 */ /* 0x004fca0000201000 */
[----:B------:R-:W-:-:S06]  /*21670*/  FMUL R0, R0, UR6 ;  /* 0x0000000600007c20 */ /* 0x000fcc0008400000 */
[----:B------:R-:W2:Y:S01]  /*21680*/  F2I.U32.TRUNC.NTZ R0, R0 ;  /* 0x0000000000007305 */ /* 0x000ea2000020f000 */
[----:B----4-:R-:W-:Y:S05]  /*21690*/  @!P0 BRA `(.L_x_547) ;  /* 0x0000000000308947 */ /* 0x010fea0003800000 */
        /* <DEDUP_REMOVED lines=12> */
.L_x_547:
[----:B------:R-:W-:Y:S01]  /*21760*/  USHF.R.U64 UR10, UR14, UR18, UR15 ;  /* 0x000000120e0a7299 */ /* 0x000fe2000800120f */
[----:B------:R-:W4:Y:S01]  /*21770*/  LDC.64 R22, c[0x0][0x640] ;  /* 0x00019000ff167b82 */ /* 0x000f220000000a00 */
[----:B------:R-:W-:Y:S01]  /*21780*/  USHF.R.U32.HI UR6, URZ, UR18, UR15 ;  /* 0x000000123f067299 */ /* 0x000fe2000801160f */
[----:B--2---:R-:W-:Y:S02]  /*21790*/  IMAD.MOV R10, RZ, RZ, -R0 ;  /* 0x000000ffff0a7224 */ /* 0x004fe400078e0a00 */
[----:B-1----:R-:W-:Y:S01]  /*217a0*/  IMAD.MOV.U32 R2, RZ, RZ, R11 ;  /* 0x000000ffff027224 */ /* 0x002fe200078e000b */
[----:B------:R-:W-:Y:S01]  /*217b0*/  IADD3 R5, P0, RZ, -UR10, RZ ;  /* 0x8000000aff057c10 */ /* 0x000fe2000ff1e0ff */
[----:B---3--:R-:W-:Y:S02]  /*217c0*/  IMAD R18, R9, R10, R8 ;  /* 0x0000000a09127224 */ /* 0x008fe400078e0208 */
[----:B------:R-:W1:Y:S02]  /*217d0*/  LDC R4, c[0x0][0x618] ;  /* 0x00018600ff047b82 */ /* 0x000e640000000800 */
[----:B------:R-:W-:Y:S01]  /*217e0*/  IMAD.X R3, RZ, RZ, ~UR6, P0 ;  /* 0x80000006ff037e24 */ /* 0x000fe200080e06ff */
[----:B------:R-:W-:-:S03]  /*217f0*/  ULDC UR6, c[0x0][0x154] ;  /* 0x0000550000067ab9 */ /* 0x000fc60000000800 */
[-C--:B0-----:R-:W-:Y:S02]  /*21800*/  IMAD R0, R3, R6.reuse, RZ ;  /* 0x0000000603007224 */ /* 0x081fe400078e02ff */
[----:B------:R-:W0:Y:S01]  /*21810*/  LDC R14, c[0x0][0x608] ;  /* 0x00018200ff0e7b82 */ /* 0x000e220000000800 */
[----:B------:R-:W-:Y:S02]  /*21820*/  IMAD.MOV.U32 R3, RZ, RZ, R13 ;  /* 0x000000ffff037224 */ /* 0x000fe400078e000d */
[----:B------:R-:W-:-:S05]  /*21830*/  IMAD.WIDE.U32 R2, R5, R6, R2 ;  /* 0x0000000605027225 */ /* 0x000fca00078e0002 */
[----:B------:R-:W2:Y:S01]  /*21840*/  LDC R20, c[0x0][0x658] ;  /* 0x00019600ff147b82 */ /* 0x000ea20000000800 */
[----:B------:R-:W-:Y:S01]  /*21850*/  IMAD R5, R5, R7, R0 ;  /* 0x0000000705057224 */ /* 0x000fe200078e0200 */
[----:B------:R-:W-:Y:S01]  /*21860*/  I2FP.F32.U32 R0, R12 ;  /* 0x0000000c00007245 */ /* 0x000fe20000201000 */
[----:B------:R-:W-:Y:S01]  /*21870*/  IMAD.MOV.U32 R7, RZ, RZ, 0x1 ;  /* 0x00000001ff077424 */ /* 0x000fe200078e00ff */
[----:B----4-:R-:W-:Y:S01]  /*21880*/  ISETP.NE.U32.AND P0, PT, R22, RZ, PT ;  /* 0x000000ff1600720c */ /* 0x010fe20003f05070 */
[----:B------:R-:W-:Y:S02]  /*21890*/  IMAD.IADD R3, R3, 0x1, R5 ;  /* 0x0000000103037824 */ /* 0x000fe400078e0205 */
[----:B------:R-:W-:Y:S01]  /*218a0*/  FMUL R0, R0, UR6 ;  /* 0x0000000600007c20 */ /* 0x000fe20008400000 */
[----:B------:R-:W3:Y:S01]  /*218b0*/  LDC R15, c[0x0][0x148] ;  /* 0x00005200ff0f7b82 */ /* 0x000ee20000000800 */
[----:B------:R-:W-:Y:S01]  /*218c0*/  ISETP.NE.AND.EX P0, PT, R23, RZ, PT, P0 ;  /* 0x000000ff1700720c */ /* 0x000fe20003f05300 */
[----:B------:R-:W-:Y:S01]  /*218d0*/  IMAD.MOV.U32 R5, RZ, RZ, -0x1 ;  /* 0xffffffffff057424 */ /* 0x000fe200078e00ff */
[-CC-:B-1----:R-:W-:Y:S01]  /*218e0*/  SHF.R.U64 R10, R2, R4.reuse, R3.reuse ;  /* 0x00000004020a7219 */ /* 0x182fe20000001203 */
[----:B------:R1:W4:Y:S01]  /*218f0*/  F2I.U32.TRUNC.NTZ R13, R0 ;  /* 0x00000000000d7305 */ /* 0x000322000020f000 */
[----:B------:R-:W-:-:S03]  /*21900*/  SHF.R.U32.HI R3, RZ, R4, R3 ;  /* 0x00000004ff037219 */ /* 0x000fc60000011603 */
[----:B------:R-:W1:Y:S01]  /*21910*/  LDC R16, c[0x0][0x600] ;  /* 0x00018000ff107b82 */ /* 0x000e620000000800 */
[-CC-:B0-----:R-:W-:Y:S02]  /*21920*/  SHF.R.U64 R8, R10, R14.reuse, R3.reuse ;  /* 0x0000000e0a087219 */ /* 0x181fe40000001203 */
[----:B------:R-:W-:-:S05]  /*21930*/  SHF.R.U32.HI R3, RZ, R14, R3 ;  /* 0x0000000eff037219 */ /* 0x000fca0000011603 */
[----:B------:R-:W0:Y:S01]  /*21940*/  LDC R17, c[0x0][0x648] ;  /* 0x00019200ff117b82 */ /* 0x000e220000000800 */
[-CC-:B--2---:R-:W-:Y:S02]  /*21950*/  SHF.R.U64 R11, R8, R20.reuse, R3.reuse ;  /* 0x00000014080b7219 */ /* 0x184fe40000001203 */
[-C--:B------:R-:W-:Y:S02]  /*21960*/  SHF.L.U32 R5, R5, R20.reuse, RZ ;  /* 0x0000001405057219 */ /* 0x080fe400000006ff */
[-C--:B------:R-:W-:Y:S01]  /*21970*/  SHF.R.U32.HI R3, RZ, R20.reuse, R3 ;  /* 0x00000014ff037219 */ /* 0x080fe20000011603 */
[----:B------:R-:W-:Y:S01]  /*21980*/  IMAD.MOV.U32 R2, RZ, RZ, R11 ;  /* 0x000000ffff027224 */ /* 0x000fe200078e000b */
[----:B------:R-:W-:Y:S01]  /*21990*/  SHF.L.U32 R20, R7, R20, RZ ;  /* 0x0000001407147219 */ /* 0x000fe200000006ff */
[----:B------:R-:W2:Y:S01]  /*219a0*/  LDC R19, c[0x0][0x638] ;  /* 0x00018e00ff137b82 */ /* 0x000ea20000000800 */
[----:B------:R-:W-:-:S07]  /*219b0*/  LOP3.LUT R39, RZ, R5, RZ, 0x33, !PT ;  /* 0x00000005ff277212 */ /* 0x000fce00078e33ff */
[----:B------:R-:W0:Y:S01]  /*219c0*/  LDC R21, c[0x0][0x610] ;  /* 0x00018400ff157b82 */ /* 0x000e220000000800 */
[----:B----4-:R-:W-:Y:S05]  /*219d0*/  @!P0 BRA `(.L_x_548) ;  /* 0x0000000000288947 */ /* 0x010fea0003800000 */
[----:B-1----:R-:W1:Y:S02]  /*219e0*/  LDC R0, c[0x0][0x64c] ;  /* 0x00019300ff007b82 */ /* 0x002e640000000800 */
[----:B-1----:R-:W-:-:S05]  /*219f0*/  IADD3 R7, P0, R11, R0, RZ ;  /* 0x000000000b077210 */ /* 0x002fca0007f1e0ff */
        /* <DEDUP_REMOVED lines=8> */
.L_x_548:
[----:B01----:R-:W-:Y:S01]  /*21a80*/  SHF.R.U64 R0, R2, R17, R3 ;  /* 0x0000001102007219 */ /* 0x003fe20000001203 */
[----:B------:R-:W-:Y:S01]  /*21a90*/  VIADD R3, R16, 0xffffffff ;  /* 0xffffffff10037836 */ /* 0x000fe20000000000 */
[----:B------:R-:W-:Y:S01]  /*21aa0*/  LOP3.LUT R39, R8, R39, RZ, 0xc0, !PT ;  /* 0x0000002708277212 */ /* 0x000fe200078ec0ff */
[----:B------:R-:W-:Y:S02]  /*21ab0*/  IMAD.MOV R13, RZ, RZ, -R13 ;  /* 0x000000ffff0d7224 */ /* 0x000fe400078e0a0d */
[----:B------:R-:W-:Y:S01]  /*21ac0*/  IMAD.MOV R2, RZ, RZ, -R0 ;  /* 0x000000ffff027224 */ /* 0x000fe200078e0a00 */
[----:B------:R-:W-:Y:S01]  /*21ad0*/  LOP3.LUT R3, R10, R3, RZ, 0xc0, !PT ;  /* 0x000000030a037212 */ /* 0x000fe200078ec0ff */
[----:B------:R-:W-:Y:S02]  /*21ae0*/  IMAD R39, R20, R0, R39 ;  /* 0x0000000014277224 */ /* 0x000fe400078e0227 */
[----:B---3--:R-:W-:Y:S02]  /*21af0*/  @P4 IMAD R18, R15, R13, R12 ;  /* 0x0000000d0f124224 */ /* 0x008fe400078e020c */
[----:B--2---:R-:W-:-:S02]  /*21b00*/  IMAD R0, R2, R19, R11 ;  /* 0x0000001302007224 */ /* 0x004fc400078e020b */
[----:B------:R-:W-:Y:S02]  /*21b10*/  IMAD R39, R39, R21, R18 ;  /* 0x0000001527277224 */ /* 0x000fe400078e0212 */
[----:B------:R-:W-:Y:S02]  /*21b20*/  IMAD R2, R0, R16, R3 ;  /* 0x0000001000027224 */ /* 0x000fe400078e0203 */
[----:B------:R-:W-:-:S03]  /*21b30*/  IMAD.MOV.U32 R4, RZ, RZ, 0x1 ;  /* 0x00000001ff047424 */ /* 0x000fc600078e00ff */
[----:B------:R-:W-:Y:S02]  /*21b40*/  SEL R3, R2, R39, !P4 ;  /* 0x0000002702037207 */ /* 0x000fe40006000000 */
[----:B------:R-:W-:Y:S02]  /*21b50*/  PRMT R0, R4, 0x7610, R0 ;  /* 0x0000761004007816 */ /* 0x000fe40000000000 */
[----:B------:R-:W-:Y:S01]  /*21b60*/  SEL R39, R39, R2, !P4 ;  /* 0x0000000227277207 */ /* 0x000fe20006000000 */
[----:B------:R2:W-:Y:S06]  /*21b70*/  STL [R1+0x460], R3 ;  /* 0x0004600301007387 */ /* 0x0005ec0000100800 */
.L_x_546:
[----:B------:R3:W-:Y:S01]  /*21b80*/  STL [R1+0x464], R39 ;  /* 0x0004642701007387 */ /* 0x0007e20000100800 */
[----:B------:R-:W-:-:S13]  /*21b90*/  LOP3.LUT P0, RZ, R0, 0xff, RZ, 0xc0, !PT ;  /* 0x000000ff00ff7812 */ /* 0x000fda000780c0ff */
[----:B---3--:R-:W-:Y:S05]  /*21ba0*/  @P0 BRA `(.L_x_549) ;  /* 0xfffffdf400280947 */ /* 0x008fea000383ffff */
[----:B------:R-:W-:Y:S05]  /*21bb0*/  EXIT ;  /* 0x000000000000794d */ /* 0x000fea0003800000 */
.L_x_3:
[----:B------:R-:W2:Y:S01]  /*21bc0*/  LDL R18, [R1+0x45c] ;  /* 0x00045c0001127983 */ /* 0x000ea20000100800 */
[----:B------:R-:W-:-:S03]  /*21bd0*/  ULDC.64 UR4, c[0x0][0x650] ;  /* 0x0001940000047ab9 */ /* 0x000fc60000000a00 */
[----:B------:R-:W3:Y:S01]  /*21be0*/  LDL R19, [R1+0x458] ;  /* 0x0004580001137983 */ /* 0x000ee20000100800 */
[----:B------:R-:W-:Y:S01]  /*21bf0*/  PRMT R0, RZ, 0x7610, R0 ;  /* 0x00007610ff007816 */ /* 0x000fe20000000000 */
[----:B------:R-:W-:Y:S02]  /*21c00*/  IMAD.MOV.U32 R5, RZ, RZ, -0x1 ;  /* 0xffffffffff057424 */ /* 0x000fe400078e00ff */
[----:B------:R-:W-:Y:S02]  /*21c10*/  IMAD.MOV.U32 R4, RZ, RZ, -0x1 ;  /* 0xffffffffff047424 */ /* 0x000fe400078e00ff */
[----:B------:R-:W-:Y:S01]  /*21c20*/  IMAD.MOV.U32 R10, RZ, RZ, -0x1 ;  /* 0xffffffffff0a7424 */ /* 0x000fe200078e00ff */
[----:B--2---:R-:W-:-:S04]  /*21c30*/  ISETP.GE.U32.AND P0, PT, R18, UR4, PT ;  /* 0x0000000412007c0c */ /* 0x004fc8000bf06070 */
[----:B---3--:R-:W-:-:S13]  /*21c40*/  ISETP.GE.U32.AND.EX P0, PT, R19, UR5, PT, P0 ;  /* 0x0000000513007c0c */ /* 0x008fda000bf06100 */
[----:B------:R-:W-:Y:S05]  /*21c50*/  @P0 BRA `(.L_x_550) ;  /* 0x0000000400600947 */ /* 0x000fea0003800000 */
[----:B------:R-:W0:Y:S01]  /*21c60*/  LDC.64 R12, c[0x0][0x628] ;  /* 0x00018a00ff0c7b82 */ /* 0x000e220000000a00 */
[----:B------:R-:W-:Y:S02]  /*21c70*/  IMAD.MOV.U32 R8, RZ, RZ, R18 ;  /* 0x000000ffff087224 */ /* 0x000fe400078e0012 */
[----:B------:R-:W-:-:S05]  /*21c80*/  IMAD.MOV.U32 R9, RZ, RZ, R19 ;  /* 0x000000ffff097224 */ /* 0x000fca00078e0013 */
[----:B------:R-:W1:Y:S08]  /*21c90*/  LDC R14, c[0x0][0x630] ;  /* 0x00018c00ff0e7b82 */ /* 0x000e700000000800 */
[----:B------:R-:W2:Y:S01]  /*21ca0*/  LDC.64 R16, c[0x0][0x620] ;  /* 0x00018800ff107b82 */ /* 0x000ea20000000a00 */
[----:B0-----:R-:W-:-:S04]  /*21cb0*/  ISETP.NE.U32.AND P0, PT, R12, RZ, PT ;  /* 0x000000ff0c00720c */ /* 0x001fc80003f05070 */
[----:B------:R-:W-:-:S13]  /*21cc0*/  ISETP.NE.AND.EX P0, PT, R13, RZ, PT, P0 ;  /* 0x000000ff0d00720c */ /* 0x000fda0003f05300 */
[----:B-12---:R-:W-:Y:S05]  /*21cd0*/  @!P0 BRA `(.L_x_551) ;  /* 0x0000000000288947 */ /* 0x006fea0003800000 */
[----:B------:R-:W0:Y:S02]  /*21ce0*/  LDC R0, c[0x0][0x634] ;  /* 0x00018d00ff007b82 */ /* 0x000e240000000800 */
[----:B0-----:R-:W-:-:S05]  /*21cf0*/  IADD3 R9, P0, R18, R0, RZ ;  /* 0x0000000012097210 */ /* 0x001fca0007f1e0ff */
        /* <DEDUP_REMOVED lines=8> */
.L_x_551:
[-CC-:B------:R-:W-:Y:S01]  /*21d80*/  SHF.R.U64 R10, R8, R14.reuse, R9.reuse ;  /* 0x0000000e080a7219 */ /* 0x180fe20000001209 */
[----:B------:R-:W0:Y:S01]  /*21d90*/  LDC R6, c[0x0][0x618] ;  /* 0x00018600ff067b82 */ /* 0x000e220000000800 */
[----:B------:R-:W-:Y:S01]  /*21da0*/  SHF.R.U32.HI R0, RZ, R14, R9 ;  /* 0x0000000eff007219 */ /* 0x000fe20000011609 */
[----:B------:R-:W-:Y:S01]  /*21db0*/  ULDC UR4, c[0x0][0x150] ;  /* 0x0000540000047ab9 */ /* 0x000fe20000000800 */
[----:B------:R-:W-:Y:S01]  /*21dc0*/  IADD3 R3, P0, RZ, -R10, RZ ;  /* 0x8000000aff037210 */ /* 0x000fe20007f1e0ff */
[----:B------:R-:W-:Y:S01]  /*21dd0*/  IMAD.MOV.U32 R4, RZ, RZ, R18 ;  /* 0x000000ffff047224 */ /* 0x000fe200078e0012 */
[----:B------:R-:W-:Y:S01]  /*21de0*/  I2FP.F32.U32 R8, R2 ;  /* 0x0000000200087245 */ /* 0x000fe20000201000 */
[----:B------:R-:W-:Y:S02]  /*21df0*/  IMAD.MOV.U32 R5, RZ, RZ, R19 ;  /* 0x000000ffff057224 */ /* 0x000fe400078e0013 */
[----:B------:R-:W1:Y:S01]  /*21e00*/  LDC.64 R20, c[0x0][0x640] ;  /* 0x00019000ff147b82 */ /* 0x000e620000000a00 */
[----:B------:R-:W-:-:S02]  /*21e10*/  IMAD.X R7, RZ, RZ, ~R0, P0 ;  /* 0x000000ffff077224 */ /* 0x000fc400000e0e00 */
[----:B------:R-:W-:Y:S01]  /*21e20*/  FMUL R9, R8, UR4 ;  /* 0x0000000408097c20 */ /* 0x000fe20008400000 */
[----:B------:R-:W-:Y:S01]  /*21e30*/  IMAD.WIDE.U32 R4, R3, R16, R4 ;  /* 0x0000001003047225 */ /* 0x000fe200078e0004 */
[----:B------:R-:W-:-:S03]  /*21e40*/  ULDC UR4, c[0x0][0x154] ;  /* 0x0000550000047ab9 */ /* 0x000fc60000000800 */
[----:B------:R-:W-:Y:S01]  /*21e50*/  IMAD R0, R7, R16, RZ ;  /* 0x0000001007007224 */ /* 0x000fe200078e02ff */
[----:B------:R-:W2:Y:S01]  /*21e60*/  LDC R13, c[0x0][0x144] ;  /* 0x00005100ff0d7b82 */ /* 0x000ea20000000800 */
[----:B------:R-:W3:Y:S02]  /*21e70*/  F2I.U32.TRUNC.NTZ R9, R9 ;  /* 0x0000000900097305 */ /* 0x000ee4000020f000 */
[----:B------:R-:W-:-:S04]  /*21e80*/  IMAD R3, R3, R17, R0 ;  /* 0x0000001103037224 */ /* 0x000fc800078e0200 */
[----:B------:R-:W-:Y:S01]  /*21e90*/  IMAD.IADD R3, R5, 0x1, R3 ;  /* 0x0000000105037824 */ /* 0x000fe200078e0203 */
[----:B------:R-:W4:Y:S04]  /*21ea0*/  LDC R12, c[0x0][0x608] ;  /* 0x00018200ff0c7b82 */ /* 0x000f280000000800 */
[-C--:B0-----:R-:W-:Y:S02]  /*21eb0*/  SHF.R.U64 R8, R4, R6.reuse, R3 ;  /* 0x0000000604087219 */ /* 0x081fe40000001203 */
[----:B------:R-:W-:Y:S02]  /*21ec0*/  I2FP.F32.U32 R4, R11 ;  /* 0x0000000b00047245 */ /* 0x000fe40000201000 */
[----:B------:R-:W0:Y:S01]  /*21ed0*/  LDC R7, c[0x0][0x658] ;  /* 0x00019600ff077b82 */ /* 0x000e220000000800 */
[----:B-1----:R-:W-:Y:S01]  /*21ee0*/  ISETP.NE.U32.AND P0, PT, R20, RZ, PT ;  /* 0x000000ff1400720c */ /* 0x002fe20003f05070 */
[----:B---3--:R-:W-:Y:S01]  /*21ef0*/  IMAD.MOV R0, RZ, RZ, -R9 ;  /* 0x000000ffff007224 */ /* 0x008fe200078e0a09 */
[----:B------:R-:W-:Y:S01]  /*21f00*/  SHF.R.U32.HI R3, RZ, R6, R3 ;  /* 0x00000006ff037219 */ /* 0x000fe20000011603 */
[----:B------:R-:W-:Y:S01]  /*21f10*/  FMUL R4, R4, UR4 ;  /* 0x0000000404047c20 */ /* 0x000fe20008400000 */
[----:B------:R-:W-:Y:S01]  /*21f20*/  ISETP.NE.AND.EX P0, PT, R21, RZ, PT, P0 ;  /* 0x000000ff1500720c */ /* 0x000fe20003f05300 */
[----:B------:R-:W-:-:S02]  /*21f30*/  IMAD.MOV.U32 R6, RZ, RZ, -0x1 ;  /* 0xffffffffff067424 */ /* 0x000fc400078e00ff */
[----:B------:R-:W1:Y:S01]  /*21f40*/  LDC R14, c[0x0][0x148] ;  /* 0x00005200ff0e7b82 */ /* 0x000e620000000800 */
[----:B--2---:R-:W-:Y:S02]  /*21f50*/  IMAD R18, R13, R0, R2 ;  /* 0x000000000d127224 */ /* 0x004fe400078e0202 */
[----:B------:R-:W-:-:S05]  /*21f60*/  IMAD.MOV.U32 R2, RZ, RZ, 0x1 ;  /* 0x00000001ff027424 */ /* 0x000fca00078e00ff */
[----:B------:R-:W2:Y:S01]  /*21f70*/  LDC R16, c[0x0][0x600] ;  /* 0x00018000ff107b82 */ /* 0x000ea20000000800 */
[-CC-:B----4-:R-:W-:Y:S02]  /*21f80*/  SHF.R.U64 R13, R8, R12.reuse, R3.reuse ;  /* 0x0000000c080d7219 */ /* 0x190fe40000001203 */
[----:B------:R-:W-:Y:S02]  /*21f90*/  SHF.R.U32.HI R0, RZ, R12, R3 ;  /* 0x0000000cff007219 */ /* 0x000fe40000011603 */
[----:B------:R3:W4:Y:S03]  /*21fa0*/  F2I.U32.TRUNC.NTZ R12, R4 ;  /* 0x00000004000c7305 */ /* 0x000726000020f000 */
[----:B------:R-:W1:Y:S01]  /*21fb0*/  LDC R17, c[0x0][0x648] ;  /* 0x00019200ff117b82 */ /* 0x000e620000000800 */
[-C--:B0-----:R-:W-:Y:S02]  /*21fc0*/  SHF.R.U64 R15, R13, R7.reuse, R0 ;  /* 0x000000070d0f7219 */ /* 0x081fe40000001200 */
[----:B------:R-:W-:-:S02]  /*21fd0*/  SHF.L.U32 R6, R6, R7, RZ ;  /* 0x0000000706067219 */ /* 0x000fc400000006ff */
[-C--:B------:R-:W-:Y:S01]  /*21fe0*/  SHF.L.U32 R22, R2, R7.reuse, RZ ;  /* 0x0000000702167219 */ /* 0x080fe200000006ff */
[----:B------:R-:W-:Y:S01]  /*21ff0*/  IMAD.MOV.U32 R2, RZ, RZ, R15 ;  /* 0x000000ffff027224 */ /* 0x000fe200078e000f */
[----:B------:R-:W-:Y:S01]  /*22000*/  SHF.R.U32.HI R3, RZ, R7, R0 ;  /* 0x00000007ff037219 */ /* 0x000fe20000011600 */
[----:B------:R-:W0:Y:S01]  /*22010*/  LDC R19, c[0x0][0x638] ;  /* 0x00018e00ff137b82 */ /* 0x000e220000000800 */
[----:B------:R-:W-:-:S07]  /*22020*/  LOP3.LUT R24, RZ, R6, RZ, 0x33, !PT ;  /* 0x00000006ff187212 */ /* 0x000fce00078e33ff */
        /* <DEDUP_REMOVED lines=12> */
.L_x_552:
[----:B-1----:R-:W-:Y:S01]  /*220f0*/  SHF.R.U64 R3, R2, R17, R3 ;  /* 0x0000001102037219 */ /* 0x002fe20000001203 */
[----:B--2---:R-:W-:Y:S01]  /*22100*/  VIADD R7, R16, 0xffffffff ;  /* 0xffffffff10077836 */ /* 0x004fe20000000000 */
[----:B------:R-:W-:Y:S01]  /*22110*/  LOP3.LUT R0, R13, R24, RZ, 0xc0, !PT ;  /* 0x000000180d007212 */ /* 0x000fe200078ec0ff */
[----:B------:R-:W-:Y:S02]  /*22120*/  IMAD.MOV R12, RZ, RZ, -R12 ;  /* 0x000000ffff0c7224 */ /* 0x000fe400078e0a0c */
[----:B------:R-:W-:Y:S02]  /*22130*/  IMAD.MOV R2, RZ, RZ, -R3 ;  /* 0x000000ffff027224 */ /* 0x000fe400078e0a03 */
[----:B------:R-:W-:Y:S01]  /*22140*/  IMAD R5, R22, R3, R0 ;  /* 0x0000000316057224 */ /* 0x000fe200078e0200 */
[----:B------:R-:W-:Y:S01]  /*22150*/  LOP3.LUT R3, R8, R7, RZ, 0xc0, !PT ;  /* 0x0000000708037212 */ /* 0x000fe200078ec0ff */
[----:B------:R-:W-:Y:S02]  /*22160*/  @P4 IMAD R18, R14, R12, R11 ;  /* 0x0000000c0e124224 */ /* 0x000fe400078e020b */
[----:B0-----:R-:W-:-:S02]  /*22170*/  IMAD R0, R2, R19, R15 ;  /* 0x0000001302007224 */ /* 0x001fc400078e020f */
[----:B------:R-:W-:Y:S02]  /*22180*/  IMAD.MOV.U32 R4, RZ, RZ, 0x1 ;  /* 0x00000001ff047424 */ /* 0x000fe400078e00ff */
[----:B------:R-:W-:Y:S02]  /*22190*/  IMAD R5, R5, R23, R18 ;  /* 0x0000001705057224 */ /* 0x000fe400078e0212 */
[----:B------:R-:W-:Y:S01]  /*221a0*/  IMAD R2, R0, R16, R3 ;  /* 0x0000001000027224 */ /* 0x000fe200078e0203 */
[----:B------:R-:W-:-:S04]  /*221b0*/  PRMT R0, R4, 0x7610, R0 ;  /* 0x0000761004007816 */ /* 0x000fc80000000000 */
[----:B------:R-:W-:Y:S02]  /*221c0*/  SEL R4, R2, R5, !P4 ;  /* 0x0000000502047207 */ /* 0x000fe40006000000 */
[----:B------:R-:W-:-:S07]  /*221d0*/  SEL R5, R5, R2, !P4 ;  /* 0x0000000205057207 */ /* 0x000fce0006000000 */
.L_x_550:
[----:B------:R-:W-:-:S08]  /*221e0*/  NOP ;  /* 0x0000000000007918 */ /* 0x000fd00000000000 */
[----:B------:R-:W0:-:S00]  /*221f0*/  USETMAXREG.DEALLOC.CTAPOOL 0x18 ;  /* 0x00000018000079c8 */ /* 0x000e0000080e0500 */
[----:B------:R-:W-:-:S13]  /*22200*/  ISETP.NE.AND P0, PT, RZ, UR8, PT ;  /* 0x00000008ff007c0c */ /* 0x000fda000bf05270 */
[----:B------:R-:W-:Y:S05]  /*22210*/  @P0 EXIT ;  /* 0x000000000000094d */ /* 0x000fea0003800000 */
[----:B0-----:R-:W-:Y:S01]  /*22220*/  LOP3.LUT P0, RZ, R0, 0xff, RZ, 0xc0, !PT ;  /* 0x000000ff00ff7812 */ /* 0x001fe2000780c0ff */
[----:B------:R-:W-:Y:S02]  /*22230*/  IMAD.MOV.U32 R6, RZ, RZ, 0x1 ;  /* 0x00000001ff067424 */ /* 0x000fe400078e00ff */
[----:B------:R-:W-:-:S10]  /*22240*/  IMAD.MOV.U32 R7, RZ, RZ, RZ ;  /* 0x000000ffff077224 */ /* 0x000fd400078e00ff */
[----:B------:R-:W-:Y:S05]  /*22250*/  @!P0 BRA `(.L_x_553) ;  /* 0x0000000c00408947 */ /* 0x000fea0003800000 */
[----:B------:R-:W0:Y:S01]  /*22260*/  LDC R0, c[0x0][0x28c] ;  /* 0x0000a300ff007b82 */ /* 0x000e220000000800 */
[----:B------:R-:W1:Y:S01]  /*22270*/  S2R R2, SR_TID.X ;  /* 0x0000000000027919 */ /* 0x000e620000002100 */
[----:B------:R-:W-:Y:S01]  /*22280*/  ULDC UR5, c[0x0][0x658] ;  /* 0x0001960000057ab9 */ /* 0x000fe20000000800 */
[----:B------:R-:W-:Y:S01]  /*22290*/  UMOV UR7, 0xffffffff ;  /* 0xffffffff00077882 */ /* 0x000fe20000000000 */
[----:B------:R-:W-:Y:S01]  /*222a0*/  ULDC UR6, c[0x0][0xc] ;  /* 0x0000030000067ab9 */ /* 0x000fe20000000800 */
[----:B------:R-:W-:Y:S01]  /*222b0*/  USHF.L.U32 UR8, UR7, UR5, URZ ;  /* 0x0000000507087299 */ /* 0x000fe2000800063f */
[----:B------:R-:W-:Y:S01]  /*222c0*/  BSSY B0, `(.L_x_553) ;  /* 0x00000c9000007945 */ /* 0x000fe20003800000 */
[----:B------:R-:W-:Y:S01]  /*222d0*/  UMOV UR9, 0x1 ;  /* 0x0000000100097882 */ /* 0x000fe20000000000 */
[----:B------:R-:W-:Y:S01]  /*222e0*/  ULDC UR7, c[0x0][0x10] ;  /* 0x0000040000077ab9 */ /* 0x000fe20000000800 */
[----:B------:R-:W-:Y:S01]  /*222f0*/  USHF.L.U32 UR18, UR9, UR5, URZ ;  /* 0x0000000509127299 */ /* 0x000fe2000800063f */
[----:B------:R-:W-:Y:S01]  /*22300*/  IMAD.MOV.U32 R9, RZ, RZ, 0x1 ;  /* 0x00000001ff097424 */ /* 0x000fe200078e00ff */
[----:B------:R-:W-:Y:S01]  /*22310*/  UIMAD.WIDE.U32 UR6, UR6, UR7, URZ ;  /* 0x00000007060672a5 */ /* 0x000fe2000f8e003f */
[----:B------:R-:W-:Y:S01]  /*22320*/  IMAD.MOV.U32 R6, RZ, RZ, 0x1 ;  /* 0x00000001ff067424 */ /* 0x000fe200078e00ff */
[----:B------:R-:W-:Y:S01]  /*22330*/  ULDC UR5, c[0x0][0x14] ;  /* 0x0000050000057ab9 */ /* 0x000fe20000000800 */
[----:B------:R-:W-:Y:S01]  /*22340*/  IMAD.MOV.U32 R7, RZ, RZ, RZ ;  /* 0x000000ffff077224 */ /* 0x000fe200078e00ff */
[----:B------:R-:W-:-:S02]  /*22350*/  UIMAD.WIDE.U32 UR20, UR6, UR5, URZ ;  /* 0x00000005061472a5 */ /* 0x000fc4000f8e003f */
[----:B------:R-:W-:Y:S01]  /*22360*/  UIMAD UR16, UR7, UR5, URZ ;  /* 0x00000005071072a4 */ /* 0x000fe2000f8e023f */
[----:B------:R-:W-:Y:S01]  /*22370*/  ULDC UR4, c[0x0][0x600] ;  /* 0x0001800000047ab9 */ /* 0x000fe20000000800 */
[----:B------:R-:W-:Y:S02]  /*22380*/  ULOP3.LUT UR24, UR13, 0x2, URZ, 0xfc, !UPT ;  /* 0x000000020d187892 */ /* 0x000fe4000f8efc3f */
[----:B------:R-:W-:Y:S01]  /*22390*/  UIADD3 UR4, UR4, -0x1, URZ ;  /* 0xffffffff04047890 */ /* 0x000fe2000fffe03f */
[----:B0-----:R-:W-:Y:S01]  /*223a0*/  VIADD R0, R0, 0x1f ;  /* 0x0000001f00007836 */ /* 0x001fe20000000000 */
[----:B------:R-:W-:Y:S02]  /*223b0*/  ULOP3.LUT UR17, URZ, UR8, URZ, 0x33, !UPT ;  /* 0x000000083f117292 */ /* 0x000fe4000f8e333f */
[----:B------:R-:W-:Y:S02]  /*223c0*/  UIADD3 UR16, UR21, UR16, URZ ;  /* 0x0000001015107290 */ /* 0x000fe4000fffe03f */
[----:B------:R-:W-:Y:S01]  /*223d0*/  SHF.R.S32.HI R3, RZ, 0x1f, R0 ;  /* 0x0000001fff037819 */ /* 0x000fe20000011400 */
[----:B------:R-:W-:-:S03]  /*223e0*/  ULDC.64 UR22, c[0x0][0x198] ;  /* 0x0000660000167ab9 */ /* 0x000fc60000000a00 */
[----:B------:R-:W-:Y:S02]  /*223f0*/  LEA.HI R0, R3, R0, RZ, 0x5 ;  /* 0x0000000003007211 */ /* 0x000fe400078f28ff */
[C---:B-1----:R-:W-:Y:S02]  /*22400*/  LOP3.LUT P2, RZ, R2.reuse, 0x7f, RZ, 0xc0, !PT ;  /* 0x0000007f02ff7812 */ /* 0x042fe4000784c0ff */
[----:B------:R-:W-:Y:S02]  /*22410*/  SHF.R.S32.HI R0, RZ, 0x5, R0 ;  /* 0x00000005ff007819 */ /* 0x000fe40000011400 */
[----:B------:R-:W-:-:S03]  /*22420*/  LOP3.LUT P0, RZ, R2, 0x1f, RZ, 0xc0, !PT ;  /* 0x0000001f02ff7812 */ /* 0x000fc6000780c0ff */
[----:B------:R-:W-:Y:S01]  /*22430*/  VIADD R14, R0, 0x1 ;  /* 0x00000001000e7836 */ /* 0x000fe20000000000 */
[----:B------:R-:W-:-:S13]  /*22440*/  PLOP3.LUT P0, PT, P0, P2, PT, 0x8a, 0x0 ;  /* 0x000000000000781c */ /* 0x000fda0000705172 */
.L_x_565:
[----:B------:R-:W-:-:S03]  /*22450*/  UMOV UR5, 0xffffffff ;  /* 0xffffffff00057882 */ /* 0x000fc60000000000 */
[----:B------:R-:W-:Y:S05]  /*22460*/  BRA.DIV UR5, `(.L_x_554) ;  /* 0x0000000e05dc7947 */ /* 0x000fea000b800000 */
[----:B------:R-:W-:-:S13]  /*22470*/  ELECT P1, URZ, PT ;  /* 0x00000000003f782f */ /* 0x000fda0003820000 */
.L_x_577:
[----:B------:R-:W0:Y:S01]  /*22480*/  LDC R2, c[0x0][0x28c] ;  /* 0x0000a300ff027b82 */ /* 0x000e220000000800 */
[----:B------:R-:W-:Y:S01]  /*22490*/  BSSY B1, `(.L_x_555) ;  /* 0x0000035000017945 */ /* 0x000fe20003800000 */
[----:B0-----:R-:W-:-:S13]  /*224a0*/  ISETP.LT.OR P1, PT, R2, 0x1, !P1 ;  /* 0x000000010200780c */ /* 0x001fda0004f21670 */
[----:B------:R-:W-:Y:S05]  /*224b0*/  @P1 BRA `(.L_x_556) ;  /* 0x0000000000c81947 */ /* 0x000fea0003800000 */
[----:B------:R-:W-:Y:S02]  /*224c0*/  IMAD.SHL.U32 R4, R4, 0x100, RZ ;  /* 0x0000010004047824 */ /* 0x000fe400078e00ff */
[----:B------:R-:W-:Y:S02]  /*224d0*/  IMAD.SHL.U32 R5, R5, 0x100, RZ ;  /* 0x0000010005057824 */ /* 0x000fe400078e00ff */
[----:B------:R-:W-:Y:S02]  /*224e0*/  IMAD.MOV.U32 R13, RZ, RZ, RZ ;  /* 0x000000ffff0d7224 */ /* 0x000fe400078e00ff */
[----:B------:R-:W-:Y:S02]  /*224f0*/  IMAD.MOV.U32 R3, RZ, RZ, R14 ;  /* 0x000000ffff037224 */ /* 0x000fe400078e000e */
[----:B------:R-:W-:Y:S02]  /*22500*/  IMAD.MOV.U32 R2, RZ, RZ, R6 ;  /* 0x000000ffff027224 */ /* 0x000fe400078e0006 */
[----:B------:R-:W-:-:S07]  /*22510*/  IMAD.MOV.U32 R8, RZ, RZ, R7 ;  /* 0x000000ffff087224 */ /* 0x000fce00078e0007 */
.L_x_560:
[----:B------:R-:W0:Y:S01]  /*22520*/  S2R R12, SR_CgaCtaId ;  /* 0x00000000000c7919 */ /* 0x000e220000008800 */
[----:B------:R-:W-:-:S04]  /*22530*/  MOV R11, 0x400 ;  /* 0x00000400000b7802 */ /* 0x000fc80000000f00 */
[----:B0-----:R-:W-:Y:S02]  /*22540*/  LEA R15, R12, R11, 0x18 ;  /* 0x0000000b0c0f7211 */ /* 0x001fe400078ec0ff */
[----:B------:R-:W-:Y:S01]  /*22550*/  SHF.L.U32 R11, R2, 0x1f, RZ ;  /* 0x0000001f020b7819 */ /* 0x000fe200000006ff */
[----:B------:R-:W0:Y:S02]  /*22560*/  @!P2 LDC R12, c[0x0][0x500] ;  /* 0x00014000ff0cab82 */ /* 0x000e240000000800 */
[----:B------:R-:W-:-:S04]  /*22570*/  IMAD R16, R8, 0x8, R15 ;  /* 0x0000000808107824 */ /* 0x000fc800078e020f */
[----:B------:R-:W1:Y:S02]  /*22580*/  SYNCS.PHASECHK.TRANS64.TRYWAIT P1, [R16+URZ+0x28], R11 ;  /* 0x0000280b100075a7 */ /* 0x000e64000802017f */
[----:B-1----:R-:W-:Y:S05]  /*22590*/  @!P1 BRA `(.L_x_557) ;  /* 0x0000000c00b09947 */ /* 0x002fea0003800000 */
.L_x_578:
[----:B------:R-:W-:Y:S01]  /*225a0*/  UPRMT UR5, UR24, 0x9910, URZ ;  /* 0x0000991018057896 */ /* 0x000fe2000800003f */
[----:B0-----:R0:W-:Y:S03]  /*225b0*/  @!P2 SYNCS.ARRIVE.TRANS64 RZ, [R16+URZ], R12 ;  /* 0x0000000c10ffa9a7 */ /* 0x0011e6000800003f */
[----:B------:R-:W-:-:S06]  /*225c0*/  UISETP.NE.AND UP0, UPT, UR5, 0x2, UPT ;  /* 0x000000020500788c */ /* 0x000fcc000bf05270 */
[----:B------:R-:W-:-:S13]  /*225d0*/  PLOP3.LUT P1, PT, PT, PT, UP0, 0x80, 0x0 ;  /* 0x000000000000781c */ /* 0x000fda0003f2f008 */
[----:B0-----:R-:W-:Y:S05]  /*225e0*/  @P1 BRA `(.L_x_558) ;  /* 0x0000000000041947 */ /* 0x001fea0003800000 */
[----:B------:R-:W-:Y:S01]  /*225f0*/  BPT.TRAP 0x1 ;  /* 0x000000040000795c */ /* 0x000fe20000300000 */
.L_x_558:
[----:B------:R-:W-:Y:S05]  /*22600*/  @P0 BRA `(.L_x_559) ;  /* 0x0000000000040947 */ /* 0x000fea0003800000 */
[----:B------:R-:W-:Y:S01]  /*22610*/  BPT.TRAP 0x1 ;  /* 0x000000040000795c */ /* 0x000fe20000300000 */
.L_x_559:
[----:B------:R-:W-:Y:S01]  /*22620*/  IMAD R15, R8, 0x2000, R15 ;  /* 0x00002000080f7824 */ /* 0x000fe200078e020f */
[----:B------:R-:W-:Y:S01]  /*22630*/  R2UR UR9, R16 ;  /* 0x00000000100972ca */ /* 0x000fe200000e0000 */
[----:B------:R-:W-:Y:S01]  /*22640*/  VIADD R3, R3, 0xffffffff ;  /* 0xffffffff03037836 */ /* 0x000fe20000000000 */
[----:B------:R-:W-:Y:S01]  /*22650*/  UIADD3 UR6, UP0, UR22, 0xf0, URZ ;  /* 0x000000f016067890 */ /* 0x000fe2000ff1e03f */
[----:B------:R-:W-:Y:S01]  /*22660*/  R2UR UR11, R5 ;  /* 0x00000000050b72ca */ /* 0x000fe200000e0000 */
[----:B------:R-:W-:Y:S01]  /*22670*/  UIADD3 UR26, UP1, UR22, 0x1f0, URZ ;  /* 0x000001f0161a7890 */ /* 0x000fe2000ff3e03f */
[----:B------:R-:W-:Y:S01]  /*22680*/  R2UR UR5, R15 ;  /* 0x000000000f0572ca */ /* 0x000fe200000e0000 */
[----:B------:R-:W-:Y:S01]  /*22690*/  UIADD3.X UR7, URZ, UR23, URZ, UP0, !UPT ;  /* 0x000000173f077290 */ /* 0x000fe200087fe43f */
[----:B------:R-:W-:Y:S01]  /*226a0*/  R2UR UR10, R13 ;  /* 0x000000000d0a72ca */ /* 0x000fe200000e0000 */
[----:B------:R-:W-:Y:S01]  /*226b0*/  VIADD R8, R8, 0x1 ;  /* 0x0000000108087836 */ /* 0x000fe20000000000 */
[----:B------:R-:W-:Y:S01]  /*226c0*/  R2UR UR12, R10 ;  /* 0x000000000a0c72ca */ /* 0x000fe200000e0000 */
[----:B------:R-:W-:Y:S01]  /*226d0*/  UIADD3.X UR27, URZ, UR23, URZ, UP1, !UPT ;  /* 0x000000173f1b7290 */ /* 0x000fe20008ffe43f */
[----:B------:R-:W-:Y:S01]  /*226e0*/  R2UR UR19, R4 ;  /* 0x00000000041372ca */ /* 0x000fe200000e0000 */
[----:B------:R-:W-:Y:S01]  /*226f0*/  UMOV UR14, 0x0 ;  /* 0x00000000000e7882 */ /* 0x000fe20000000000 */
[----:B------:R-:W-:Y:S01]  /*22700*/  ISETP.GT.AND P3, PT, R3, 0x1, PT ;  /* 0x000000010300780c */ /* 0x000fe20003f64270 */
[----:B------:R-:W-:Y:S01]  /*22710*/  UMOV UR15, 0x10000000 ;  /* 0x10000000000f7882 */ /* 0x000fe20000000000 */
[----:B------:R-:W-:Y:S01]  /*22720*/  ISETP.NE.AND P1, PT, R8, 0x5, PT ;  /* 0x000000050800780c */ /* 0x000fe20003f25270 */
[----:B------:R-:W-:-:S02]  /*22730*/  VIADD R13, R13, 0x20 ;  /* 0x000000200d0d7836 */ /* 0x000fc40000000000 */
[----:B------:R-:W-:Y:S01]  /*22740*/  UIADD3 UR8, UR5, 0x100, URZ ;  /* 0x0000010005087890 */ /* 0x000fe2000fffe03f */
[----:B-1----:R-:W-:Y:S01]  /*22750*/  SEL R11, RZ, 0x1, P1 ;  /* 0x00000001ff0b7807 */ /* 0x002fe20000800000 */
[----:B------:R-:W-:Y:S01]  /*22760*/  UIADD3 UR5, UR5, 0xa100, URZ ;  /* 0x0000a10005057890 */ /* 0x000fe2000fffe03f */
[----:B------:R-:W-:Y:S02]  /*22770*/  SEL R8, R8, RZ, P1 ;  /* 0x000000ff08087207 */ /* 0x000fe40000800000 */
[----:B------:R-:W-:-:S04]  /*22780*/  LOP3.LUT R2, R2, R11, RZ, 0x3c, !PT ;  /* 0x0000000b02027212 */ /* 0x000fc800078e3cff */
[----:B------:R0:W-:Y:S02]  /*22790*/  UTMALDG.3D [UR8], [UR6], desc[UR14] ;  /* 0x00000e08060075b4 */ /* 0x0001e40008011000 */
[----:B0-----:R-:W-:Y:S01]  /*227a0*/  UMOV UR8, UR5 ;  /* 0x0000000500087c82 */ /* 0x001fe20008000000 */
[----:B------:R-:W-:Y:S02]  /*227b0*/  UMOV UR11, UR19 ;  /* 0x00000013000b7c82 */ /* 0x000fe40008000000 */
[----:B------:R0:W-:Y:S02]  /*227c0*/  UTMALDG.3D [UR8], [UR26], desc[UR14] ;  /* 0x00000e081a0075b4 */ /* 0x0001e40008011000 */
[----:B0-----:R-:W-:Y:S05]  /*227d0*/  @P3 BRA `(.L_x_560) ;  /* 0xfffffffc00503947 */ /* 0x001fea000383ffff */
.L_x_556:
[----:B------:R-:W-:Y:S05]  /*227e0*/  BSYNC B1 ;  /* 0x0000000000017941 */ /* 0x000fea0003800000 */
.L_x_555:
[----:B------:R-:W2:Y:S01]  /*227f0*/  LDL.LU R16, [R1+0x458] ;  /* 0x0004580001107983 */ /* 0x000ea20000300800 */
[----:B------:R-:W-:Y:S01]  /*22800*/  LOP3.LUT P1, RZ, R9, 0xff, RZ, 0xc0, !PT ;  /* 0x000000ff09ff7812 */ /* 0x000fe2000782c0ff */
[C---:B------:R-:W-:Y:S01]  /*22810*/  IMAD.IADD R4, R0.reuse, 0x1, R7 ;  /* 0x0000000100047824 */ /* 0x040fe200078e0207 */
[----:B------:R-:W-:Y:S01]  /*22820*/  ULDC.64 UR6, c[0x0][0x650] ;  /* 0x0001940000067ab9 */ /* 0x000fe20000000a00 */
[----:B------:R-:W3:Y:S01]  /*22830*/  LDL.LU R15, [R1+0x45c] ;  /* 0x00045c00010f7983 */ /* 0x000ee20000300800 */
[----:B------:R-:W-:Y:S01]  /*22840*/  ISETP.GE.U32.AND P3, PT, R0, 0x5, PT ;  /* 0x000000050000780c */ /* 0x000fe20003f66070 */
[----:B------:R-:W-:Y:S01]  /*22850*/  BSSY B1, `(.L_x_561) ;  /* 0x000006d000017945 */ /* 0x000fe20003800000 */
[----:B------:R-:W-:Y:S01]  /*22860*/  IMAD.MOV.U32 R10, RZ, RZ, -0x1 ;  /* 0xffffffffff0a7424 */ /* 0x000fe200078e00ff */
[----:B------:R-:W-:-:S06]  /*22870*/  PRMT R9, RZ, 0x7610, R9 ;  /* 0x00007610ff097816 */ /* 0x000fcc0000000009 */
[----:B------:R-:W0:Y:S01]  /*22880*/  @P1 S2R R3, SR_CgaCtaId ;  /* 0x0000000000031919 */ /* 0x000e220000008800 */
[----:B------:R-:W-:-:S04]  /*22890*/  @P1 MOV R2, 0x400 ;  /* 0x0000040000021802 */ /* 0x000fc80000000f00 */
[----:B0-----:R-:W-:-:S04]  /*228a0*/  @P1 LEA R2, R3, R2, 0x18 ;  /* 0x0000000203021211 */ /* 0x001fc800078ec0ff */
[----:B------:R0:W-:Y:S01]  /*228b0*/  @P1 SYNCS.ARRIVE.TRANS64.A1T0 RZ, [R2+URZ+0x68], RZ ;  /* 0x000068ff02ff19a7 */ /* 0x0001e2000810003f */
[----:B------:R-:W-:-:S04]  /*228c0*/  ISETP.GT.U32.AND P1, PT, R4, 0x4, PT ;  /* 0x000000040400780c */ /* 0x000fc80003f24070 */
[----:B------:R-:W-:Y:S01]  /*228d0*/  ISETP.LT.U32.AND P1, PT, R0, 0x5, P1 ;  /* 0x000000050000780c */ /* 0x000fe20000f21070 */
[----:B0-----:R-:W-:-:S05]  /*228e0*/  IMAD.WIDE.U32 R2, R4, -0x33333333, RZ ;  /* 0xcccccccd04027825 */ /* 0x001fca00078e00ff */
[----:B------:R-:W-:Y:S02]  /*228f0*/  SHF.R.U32.HI R5, RZ, 0x2, R3 ;  /* 0x00000002ff057819 */ /* 0x000fe40000011603 */
[----:B------:R-:W-:Y:S02]  /*22900*/  SEL R3, RZ, 0x1, !P1 ;  /* 0x00000001ff037807 */ /* 0x000fe40004800000 */
[----:B------:R-:W-:Y:S01]  /*22910*/  PRMT R2, RZ, 0x7610, R2 ;  /* 0x00007610ff027816 */ /* 0x000fe20000000002 */
[----:B------:R-:W-:Y:S01]  /*22920*/  IMAD R7, R5, -0x5, R4 ;  /* 0xfffffffb05077824 */ /* 0x000fe200078e0204 */
[----:B------:R-:W-:Y:S01]  /*22930*/  LOP3.LUT R6, R6, R3, RZ, 0x3c, !PT ;  /* 0x0000000306067212 */ /* 0x000fe200078e3cff */
[----:B------:R-:W-:-:S03]  /*22940*/  IMAD.MOV.U32 R4, RZ, RZ, -0x1 ;  /* 0xffffffffff047424 */ /* 0x000fc600078e00ff */
[----:B------:R-:W-:Y:S01]  /*22950*/  @P3 LOP3.LUT R6, R6, 0x1, R5, 0x78, !PT ;  /* 0x0000000106063812 */ /* 0x000fe200078e7805 */
[----:B------:R-:W-:Y:S01]  /*22960*/  IMAD.MOV.U32 R5, RZ, RZ, -0x1 ;  /* 0xffffffffff057424 */ /* 0x000fe200078e00ff */
[----:B---3--:R-:W-:-:S04]  /*22970*/  IADD3 R15, P1, R15, UR20, RZ ;  /* 0x000000140f0f7c10 */ /* 0x008fc8000ff3e0ff */
[----:B--2---:R-:W-:Y:S01]  /*22980*/  IADD3.X R16, R16, UR16, RZ, P1, !PT ;  /* 0x0000001010107c10 */ /* 0x004fe20008ffe4ff */
[----:B------:R0:W-:Y:S01]  /*22990*/  STL [R1+0x45c], R15 ;  /* 0x00045c0f01007387 */ /* 0x0001e20000100800 */
[----:B------:R-:W-:-:S03]  /*229a0*/  ISETP.GE.U32.AND P1, PT, R15, UR6, PT ;  /* 0x000000060f007c0c */ /* 0x000fc6000bf26070 */
[----:B------:R0:W-:Y:S01]  /*229b0*/  STL [R1+0x458], R16 ;  /* 0x0004581001007387 */ /* 0x0001e20000100800 */
[----:B------:R-:W-:-:S13]  /*229c0*/  ISETP.GE.U32.AND.EX P1, PT, R16, UR7, PT, P1 ;  /* 0x0000000710007c0c */ /* 0x000fda000bf26110 */
[----:B0-----:R-:W-:Y:S05]  /*229d0*/  @P1 BRA `(.L_x_562) ;  /* 0x0000000400501947 */ /* 0x001fea0003800000 */
[----:B------:R-:W0:Y:S01]  /*229e0*/  S2R R8, SR_CTAID.X ;  /* 0x0000000000087919 */ /* 0x000e220000002500 */
[----:B------:R-:W-:Y:S01]  /*229f0*/  ULDC UR5, c[0x0][0x150] ;  /* 0x0000540000057ab9 */ /* 0x000fe20000000800 */
[----:B------:R-:W1:Y:S01]  /*22a00*/  LDC R3, c[0x0][0x144] ;  /* 0x00005100ff037b82 */ /* 0x000e620000000800 */
[----:B------:R-:W-:Y:S01]  /*22a10*/  ULDC.64 UR6, c[0x0][0x628] ;  /* 0x00018a0000067ab9 */ /* 0x000fe20000000a00 */
[----:B------:R-:W2:Y:S01]  /*22a20*/  S2R R5, SR_CTAID.Y ;  /* 0x0000000000057919 */ /* 0x000ea20000002600 */
[----:B------:R-:W-:Y:S01]  /*22a30*/  ISETP.NE.U32.AND P1, PT, RZ, UR6, PT ;  /* 0x00000006ff007c0c */ /* 0x000fe2000bf25070 */
[----:B------:R-:W-:-:S03]  /*22a40*/  ULDC UR8, c[0x0][0x630] ;  /* 0x00018c0000087ab9 */ /* 0x000fc60000000800 */
[----:B------:R-:W-:Y:S01]  /*22a50*/  ISETP.NE.AND.EX P1, PT, RZ, UR7, PT, P1 ;  /* 0x00000007ff007c0c */ /* 0x000fe2000bf25310 */
[----:B------:R-:W3:Y:S01]  /*22a60*/  LDC R12, c[0x0][0x148] ;  /* 0x00005200ff0c7b82 */ /* 0x000ee20000000800 */
[----:B0-----:R-:W-:Y:S02]  /*22a70*/  I2FP.F32.U32 R2, R8 ;  /* 0x0000000800027245 */ /* 0x001fe40000201000 */
[----:B--2---:R-:W-:-:S03]  /*22a80*/  I2FP.F32.U32 R4, R5 ;  /* 0x0000000500047245 */ /* 0x004fc60000201000 */
[----:B------:R-:W-:Y:S01]  /*22a90*/  FMUL R2, R2, UR5 ;  /* 0x0000000502027c20 */ /* 0x000fe20008400000 */
[----:B------:R-:W-:Y:S02]  /*22aa0*/  ULDC UR5, c[0x0][0x154] ;  /* 0x0000550000057ab9 */ /* 0x000fe40000000800 */
[----:B------:R-:W-:-:S03]  /*22ab0*/  FMUL R10, R4, UR5 ;  /* 0x00000005040a7c20 */ /* 0x000fc60008400000 */
[----:B------:R-:W0:Y:S08]  /*22ac0*/  F2I.U32.TRUNC.NTZ R2, R2 ;  /* 0x0000000200027305 */ /* 0x000e30000020f000 */
[----:B------:R-:W2:Y:S01]  /*22ad0*/  F2I.U32.TRUNC.NTZ R10, R10 ;  /* 0x0000000a000a7305 */ /* 0x000ea2000020f000 */
[----:B0-----:R-:W-:Y:S02]  /*22ae0*/  IMAD.MOV R4, RZ, RZ, -R2 ;  /* 0x000000ffff047224 */ /* 0x001fe400078e0a02 */
[----:B------:R-:W-:-:S02]  /*22af0*/  IMAD.MOV.U32 R2, RZ, RZ, R15 ;  /* 0x000000ffff027224 */ /* 0x000fc400078e000f */
[----:B-1----:R-:W-:Y:S02]  /*22b00*/  IMAD R8, R3, R4, R8 ;  /* 0x0000000403087224 */ /* 0x002fe400078e0208 */
[----:B--2---:R-:W-:-:S04]  /*22b10*/  IMAD.MOV R3, RZ, RZ, -R10 ;  /* 0x000000ffff037224 */ /* 0x004fc800078e0a0a */
[----:B---3--:R-:W-:Y:S02]  /*22b20*/  @P4 IMAD R8, R12, R3, R5 ;  /* 0x000000030c084224 */ /* 0x008fe400078e0205 */
[----:B------:R-:W-:Y:S01]  /*22b30*/  IMAD.MOV.U32 R3, RZ, RZ, R16 ;  /* 0x000000ffff037224 */ /* 0x000fe200078e0010 */
[----:B------:R-:W-:Y:S06]  /*22b40*/  @!P1 BRA `(.L_x_563) ;  /* 0x0000000000289947 */ /* 0x000fec0003800000 */
[----:B------:R-:W-:Y:S02]  /*22b50*/  ULDC UR5, c[0x0][0x634] ;  /* 0x00018d0000057ab9 */ /* 0x000fe40000000800 */
[----:B------:R-:W-:-:S05]  /*22b60*/  IADD3 R3, P1, R15, UR5, RZ ;  /* 0x000000050f037c10 */ /* 0x000fca000ff3e0ff */
[----:B------:R-:W-:-:S04]  /*22b70*/  IMAD.X R11, RZ, RZ, R16, P1 ;  /* 0x000000ffff0b7224 */ /* 0x000fc800008e0610 */
[----:B------:R-:W-:-:S04]  /*22b80*/  IMAD.WIDE.U32 R4, R11, UR6, RZ ;  /* 0x000000060b047c25 */ /* 0x000fc8000f8e00ff */
[----:B------:R-:W-:-:S04]  /*22b90*/  IMAD.WIDE.U32 R4, P1, R3, UR7, R4 ;  /* 0x0000000703047c25 */ /* 0x000fc8000f820004 */
[----:B------:R-:W-:-:S04]  /*22ba0*/  IMAD.WIDE.U32 R2, R3, UR6, RZ ;  /* 0x0000000603027c25 */ /* 0x000fc8000f8e00ff */
[----:B------:R-:W-:Y:S01]  /*22bb0*/  IMAD.MOV.U32 R2, RZ, RZ, R5 ;  /* 0x000000ffff027224 */ /* 0x000fe200078e0005 */
[----:B------:R-:W-:Y:S01]  /*22bc0*/  IADD3 RZ, P3, R3, R4, RZ ;  /* 0x0000000403ff7210 */ /* 0x000fe20007f7e0ff */
[----:B------:R-:W-:-:S04]  /*22bd0*/  IMAD.X R3, RZ, RZ, RZ, P1 ;  /* 0x000000ffff037224 */ /* 0x000fc800008e06ff */
[----:B------:R-:W-:-:S08]  /*22be0*/  IMAD.WIDE.U32.X R2, R11, UR7, R2, P3 ;  /* 0x000000070b027c25 */ /* 0x000fd000098e0402 */
.L_x_563:
[--C-:B------:R-:W-:Y:S01]  /*22bf0*/  SHF.R.U64 R10, R2, UR8, R3.reuse ;  /* 0x00000008020a7c19 */ /* 0x100fe20008001203 */
[----:B------:R-:W-:Y:S01]  /*22c00*/  ULDC.64 UR6, c[0x0][0x620] ;  /* 0x0001880000067ab9 */ /* 0x000fe20000000a00 */
[----:B------:R-:W-:Y:S01]  /*22c10*/  SHF.R.U32.HI R2, RZ, UR8, R3 ;  /* 0x00000008ff027c19 */ /* 0x000fe20008011603 */
[----:B------:R-:W-:Y:S01]  /*22c20*/  IMAD.MOV.U32 R3, RZ, RZ, R16 ;  /* 0x000000ffff037224 */ /* 0x000fe200078e0010 */
[----:B------:R-:W-:Y:S01]  /*22c30*/  IADD3 R11, P1, RZ, -R10, RZ ;  /* 0x8000000aff0b7210 */ /* 0x000fe20007f3e0ff */
[----:B------:R-:W-:-:S04]  /*22c40*/  ULDC UR5, c[0x0][0x618] ;  /* 0x0001860000057ab9 */ /* 0x000fc80000000800 */
[----:B------:R-:W-:-:S04]  /*22c50*/  IMAD.X R2, RZ, RZ, ~R2, P1 ;  /* 0x000000ffff027224 */ /* 0x000fc800008e0e02 */
[----:B------:R-:W-:-:S04]  /*22c60*/  IMAD R2, R2, UR6, RZ ;  /* 0x0000000602027c24 */ /* 0x000fc8000f8e02ff */
[----:B------:R-:W-:Y:S02]  /*22c70*/  IMAD R5, R11, UR7, R2 ;  /* 0x000000070b057c24 */ /* 0x000fe4000f8e0202 */
[----:B------:R-:W-:-:S04]  /*22c80*/  IMAD.MOV.U32 R2, RZ, RZ, R15 ;  /* 0x000000ffff027224 */ /* 0x000fc800078e000f */
[----:B------:R-:W-:Y:S01]  /*22c90*/  IMAD.WIDE.U32 R2, R11, UR6, R2 ;  /* 0x000000060b027c25 */ /* 0x000fe2000f8e0002 */
[----:B------:R-:W-:Y:S02]  /*22ca0*/  ULDC.64 UR6, c[0x0][0x640] ;  /* 0x0001900000067ab9 */ /* 0x000fe40000000a00 */
[----:B------:R-:W-:Y:S01]  /*22cb0*/  ISETP.NE.U32.AND P1, PT, RZ, UR6, PT ;  /* 0x00000006ff007c0c */ /* 0x000fe2000bf25070 */
[----:B------:R-:W-:-:S03]  /*22cc0*/  IMAD.IADD R3, R3, 0x1, R5 ;  /* 0x0000000103037824 */ /* 0x000fc600078e0205 */
[----:B------:R-:W-:Y:S02]  /*22cd0*/  ISETP.NE.AND.EX P1, PT, RZ, UR7, PT, P1 ;  /* 0x00000007ff007c0c */ /* 0x000fe4000bf25310 */
[--C-:B------:R-:W-:Y:S02]  /*22ce0*/  SHF.R.U64 R11, R2, UR5, R3.reuse ;  /* 0x00000005020b7c19 */ /* 0x100fe40008001203 */
[----:B------:R-:W-:Y:S01]  /*22cf0*/  SHF.R.U32.HI R2, RZ, UR5, R3 ;  /* 0x00000005ff027c19 */ /* 0x000fe20008011603 */
[----:B------:R-:W-:-:S03]  /*22d00*/  ULDC UR5, c[0x0][0x608] ;  /* 0x0001820000057ab9 */ /* 0x000fc60000000800 */
[--C-:B------:R-:W-:Y:S02]  /*22d10*/  SHF.R.U64 R12, R11, UR5, R2.reuse ;  /* 0x000000050b0c7c19 */ /* 0x100fe40008001202 */
[----:B------:R-:W-:Y:S01]  /*22d20*/  SHF.R.U32.HI R3, RZ, UR5, R2 ;  /* 0x00000005ff037c19 */ /* 0x000fe20008011602 */
[----:B------:R-:W-:-:S03]  /*22d30*/  ULDC UR5, c[0x0][0x658] ;  /* 0x0001960000057ab9 */ /* 0x000fc60000000800 */
[--C-:B------:R-:W-:Y:S02]  /*22d40*/  SHF.R.U64 R13, R12, UR5, R3.reuse ;  /* 0x000000050c0d7c19 */ /* 0x100fe40008001203 */
[----:B------:R-:W-:-:S03]  /*22d50*/  SHF.R.U32.HI R15, RZ, UR5, R3 ;  /* 0x00000005ff0f7c19 */ /* 0x000fc60008011603 */
[----:B------:R-:W-:Y:S02]  /*22d60*/  IMAD.MOV.U32 R2, RZ, RZ, R13 ;  /* 0x000000ffff027224 */ /* 0x000fe400078e000d */
        /* <DEDUP_REMOVED lines=12> */
.L_x_564:
[----:B------:R-:W-:Y:S01]  /*22e30*/  ULDC UR5, c[0x0][0x648] ;  /* 0x0001920000057ab9 */ /* 0x000fe20000000800 */
[----:B------:R-:W-:Y:S02]  /*22e40*/  LOP3.LUT R12, R12, UR17, RZ, 0xc0, !PT ;  /* 0x000000110c0c7c12 */ /* 0x000fe4000f8ec0ff */
[----:B------:R-:W-:Y:S01]  /*22e50*/  SHF.R.U64 R3, R2, UR5, R3 ;  /* 0x0000000502037c19 */ /* 0x000fe20008001203 */
[----:B------:R-:W-:-:S04]  /*22e60*/  ULDC UR5, c[0x0][0x638] ;  /* 0x00018e0000057ab9 */ /* 0x000fc80000000800 */
[----:B------:R-:W-:Y:S02]  /*22e70*/  IMAD.MOV R2, RZ, RZ, -R3 ;  /* 0x000000ffff027224 */ /* 0x000fe400078e0a03 */
[----:B------:R-:W-:Y:S02]  /*22e80*/  IMAD R5, R3, UR18, R12 ;  /* 0x0000001203057c24 */ /* 0x000fe4000f8e020c */
[----:B------:R-:W-:Y:S01]  /*22e90*/  IMAD R13, R2, UR5, R13 ;  /* 0x00000005020d7c24 */ /* 0x000fe2000f8e020d */
[----:B------:R-:W-:Y:S01]  /*22ea0*/  ULDC UR5, c[0x0][0x610] ;  /* 0x0001840000057ab9 */ /* 0x000fe20000000800 */
[----:B------:R-:W-:Y:S01]  /*22eb0*/  LOP3.LUT R2, R11, UR4, RZ, 0xc0, !PT ;  /* 0x000000040b027c12 */ /* 0x000fe2000f8ec0ff */
[----:B------:R-:W-:Y:S01]  /*22ec0*/  IMAD R8, R5, UR5, R8 ;  /* 0x0000000505087c24 */ /* 0x000fe2000f8e0208 */
[----:B------:R-:W-:-:S03]  /*22ed0*/  ULDC UR5, c[0x0][0x600] ;  /* 0x0001800000057ab9 */ /* 0x000fc60000000800 */
[----:B------:R-:W-:Y:S02]  /*22ee0*/  IMAD R13, R13, UR5, R2 ;  /* 0x000000050d0d7c24 */ /* 0x000fe4000f8e0202 */
[----:B------:R-:W-:-:S03]  /*22ef0*/  IMAD.MOV.U32 R2, RZ, RZ, 0x1 ;  /* 0x00000001ff027424 */ /* 0x000fc600078e00ff */
[----:B------:R-:W-:Y:S02]  /*22f00*/  SEL R4, R13, R8, !P4 ;  /* 0x000000080d047207 */ /* 0x000fe40006000000 */
[----:B------:R-:W-:-:S07]  /*22f10*/  SEL R5, R8, R13, !P4 ;  /* 0x0000000d08057207 */ /* 0x000fce0006000000 */
.L_x_562:
[----:B------:R-:W-:Y:S05]  /*22f20*/  BSYNC B1 ;  /* 0x0000000000017941 */ /* 0x000fea0003800000 */
.L_x_561:
[----:B------:R-:W-:-:S13]  /*22f30*/  LOP3.LUT P1, RZ, R2, 0xff, RZ, 0xc0, !PT ;  /* 0x000000ff02ff7812 */ /* 0x000fda000782c0ff */
[----:B------:R-:W-:Y:S05]  /*22f40*/  @P1 BRA `(.L_x_565) ;  /* 0xfffffff400401947 */ /* 0x000fea000383ffff */
[----:B------:R-:W-:Y:S05]  /*22f50*/  BSYNC B0 ;  /* 0x0000000000007941 */ /* 0x000fea0003800000 */
.L_x_553:
[----:B------:R-:W-:-:S03]  /*22f60*/  UMOV UR5, 0xffffffff ;  /* 0xffffffff00057882 */ /* 0x000fc60000000000 */
[----:B------:R-:W-:Y:S05]  /*22f70*/  BRA.DIV UR5, `(.L_x_566) ;  /* 0x00000006054c7947 */ /* 0x000fea000b800000 */
[----:B------:R-:W-:-:S13]  /*22f80*/  ELECT P0, URZ, PT ;  /* 0x00000000003f782f */ /* 0x000fda0003800000 */
.L_x_581:
[----:B------:R-:W-:Y:S04]  /*22f90*/  BSSY B0, `(.L_x_567) ;  /* 0x0000035000007945 */ /* 0x000fe80003800000 */
[----:B------:R-:W-:Y:S05]  /*22fa0*/  @!P0 BRA `(.L_x_568) ;  /* 0x0000000000cc8947 */ /* 0x000fea0003800000 */
[----:B------:R-:W-:-:S04]  /*22fb0*/  ULOP3.LUT UR5, UR13, 0x2, URZ, 0xfc, !UPT ;  /* 0x000000020d057892 */ /* 0x000fc8000f8efc3f */
[----:B------:R-:W-:-:S06]  /*22fc0*/  UISETP.NE.AND UP0, UPT, UR5, 0x3, UPT ;  /* 0x000000030500788c */ /* 0x000fcc000bf05270 */
[----:B------:R-:W-:-:S13]  /*22fd0*/  PLOP3.LUT P0, PT, PT, PT, UP0, 0x80, 0x0 ;  /* 0x000000000000781c */ /* 0x000fda0003f0f008 */
[----:B------:R-:W-:Y:S05]  /*22fe0*/  @!P0 BRA `(.L_x_569) ;  /* 0x0000000000048947 */ /* 0x000fea0003800000 */
[----:B------:R-:W-:Y:S01]  /*22ff0*/  BPT.TRAP 0x1 ;  /* 0x000000040000795c */ /* 0x000fe20000300000 */
.L_x_569:
[----:B------:R-:W0:Y:S01]  /*23000*/  S2R R3, SR_CgaCtaId ;  /* 0x0000000000037919 */ /* 0x000e220000008800 */
[----:B------:R-:W-:Y:S02]  /*23010*/  MOV R0, 0x400 ;  /* 0x0000040000007802 */ /* 0x000fe40000000f00 */
[----:B------:R-:W-:Y:S02]  /*23020*/  SHF.L.U32 R2, R6, 0x1f, RZ ;  /* 0x0000001f06027819 */ /* 0x000fe400000006ff */
[----:B0-----:R-:W-:-:S05]  /*23030*/  LEA R0, R3, R0, 0x18 ;  /* 0x0000000003007211 */ /* 0x001fca00078ec0ff */
[----:B------:R-:W-:-:S04]  /*23040*/  VIADD R0, R0, 0x28 ;  /* 0x0000002800007836 */ /* 0x000fc80000000000 */
[----:B------:R-:W-:-:S04]  /*23050*/  IMAD R3, R7, 0x8, R0 ;  /* 0x0000000807037824 */ /* 0x000fc800078e0200 */
[----:B------:R-:W0:Y:S02]  /*23060*/  SYNCS.PHASECHK.TRANS64.TRYWAIT P0, [R3+URZ], R2 ;  /* 0x00000002030075a7 */ /* 0x000e24000800017f */
[----:B0-----:R-:W-:Y:S05]  /*23070*/  @!P0 BRA `(.L_x_570) ;  /* 0x0000000400308947 */ /* 0x001fea0003800000 */
.L_x_582:
[----:B------:R-:W-:-:S05]  /*23080*/  VIADD R7, R7, 0x1 ;  /* 0x0000000107077836 */ /* 0x000fca0000000000 */
[----:B------:R-:W-:-:S04]  /*23090*/  ISETP.NE.AND P0, PT, R7, 0x5, PT ;  /* 0x000000050700780c */ /* 0x000fc80003f05270 */
[----:B0-----:R-:W-:Y:S02]  /*230a0*/  SEL R3, RZ, 0x1, P0 ;  /* 0x00000001ff037807 */ /* 0x001fe40000000000 */
[----:B------:R-:W-:Y:S02]  /*230b0*/  SEL R7, R7, RZ, P0 ;  /* 0x000000ff07077207 */ /* 0x000fe40000000000 */
[----:B------:R-:W-:-:S03]  /*230c0*/  LOP3.LUT R6, R6, R3, RZ, 0x3c, !PT ;  /* 0x0000000306067212 */ /* 0x000fc600078e3cff */
[----:B------:R-:W-:Y:S01]  /*230d0*/  IMAD R3, R7, 0x8, R0 ;  /* 0x0000000807037824 */ /* 0x000fe200078e0200 */
[----:B------:R-:W-:-:S04]  /*230e0*/  SHF.L.U32 R2, R6, 0x1f, RZ ;  /* 0x0000001f06027819 */ /* 0x000fc800000006ff */
[----:B------:R-:W0:Y:S02]  /*230f0*/  SYNCS.PHASECHK.TRANS64.TRYWAIT P0, [R3+URZ], R2 ;  /* 0x00000002030075a7 */ /* 0x000e24000800017f */
[----:B0-----:R-:W-:Y:S05]  /*23100*/  @!P0 BRA `(.L_x_571) ;  /* 0x0000000400208947 */ /* 0x001fea0003800000 */
.L_x_583:
[----:B0-----:R-:W-:-:S05]  /*23110*/  VIADD R2, R7, 0x1 ;  /* 0x0000000107027836 */ /* 0x001fca0000000000 */
[----:B------:R-:W-:-:S04]  /*23120*/  ISETP.NE.AND P0, PT, R2, 0x5, PT ;  /* 0x000000050200780c */ /* 0x000fc80003f05270 */
[----:B------:R-:W-:Y:S02]  /*23130*/  SEL R3, RZ, 0x1, P0 ;  /* 0x00000001ff037807 */ /* 0x000fe40000000000 */
[----:B------:R-:W-:Y:S02]  /*23140*/  SEL R5, R2, RZ, P0 ;  /* 0x000000ff02057207 */ /* 0x000fe40000000000 */
[----:B------:R-:W-:-:S03]  /*23150*/  LOP3.LUT R6, R6, R3, RZ, 0x3c, !PT ;  /* 0x0000000306067212 */ /* 0x000fc600078e3cff */
[----:B------:R-:W-:Y:S01]  /*23160*/  IMAD R3, R5, 0x8, R0 ;  /* 0x0000000805037824 */ /* 0x000fe200078e0200 */
[----:B------:R-:W-:-:S04]  /*23170*/  SHF.L.U32 R2, R6, 0x1f, RZ ;  /* 0x0000001f06027819 */ /* 0x000fc800000006ff */
[----:B------:R-:W0:Y:S02]  /*23180*/  SYNCS.PHASECHK.TRANS64.TRYWAIT P0, [R3+URZ], R2 ;  /* 0x00000002030075a7 */ /* 0x000e24000800017f */
[----:B0-----:R-:W-:Y:S05]  /*23190*/  @!P0 BRA `(.L_x_572) ;  /* 0x0000000400108947 */ /* 0x001fea0003800000 */
.L_x_584:
        /* <DEDUP_REMOVED lines=9> */
.L_x_585:
[----:B0-----:R-:W-:-:S05]  /*23230*/  VIADD R2, R5, 0x1 ;  /* 0x0000000105027836 */ /* 0x001fca0000000000 */
[----:B------:R-:W-:-:S04]  /*23240*/  ISETP.NE.AND P0, PT, R2, 0x5, PT ;  /* 0x000000050200780c */ /* 0x000fc80003f05270 */
[----:B------:R-:W-:Y:S02]  /*23250*/  SEL R4, RZ, 0x1, P0 ;  /* 0x00000001ff047807 */ /* 0x000fe40000000000 */
[----:B------:R-:W-:Y:S02]  /*23260*/  SEL R3, R2, RZ, P0 ;  /* 0x000000ff02037207 */ /* 0x000fe40000000000 */
[----:B------:R-:W-:-:S03]  /*23270*/  LOP3.LUT R4, R7, R4, RZ, 0x3c, !PT ;  /* 0x0000000407047212 */ /* 0x000fc600078e3cff */
[----:B------:R-:W-:Y:S01]  /*23280*/  IMAD R3, R3, 0x8, R0 ;  /* 0x0000000803037824 */ /* 0x000fe200078e0200 */
[----:B------:R-:W-:-:S07]  /*23290*/  SHF.L.U32 R0, R4, 0x1f, RZ ;  /* 0x0000001f04007819 */ /* 0x000fce00000006ff */
.L_x_574:
[----:B0-----:R0:W1:Y:S02]  /*232a0*/  SYNCS.PHASECHK.TRANS64.TRYWAIT P0, [R3+URZ], R0 ;  /* 0x00000000030075a7 */ /* 0x001064000800017f */
[----:B-1----:R-:W-:Y:S05]  /*232b0*/  @!P0 NANOSLEEP.SYNCS 0x989680 ;  /* 0x009896800000895d */ /* 0x002fea0003900000 */
[----:B------:R-:W1:Y:S02]  /*232c0*/  @!P0 SYNCS.PHASECHK.TRANS64 P0, [R3+URZ], R0 ;  /* 0x00000000030085a7 */ /* 0x000e64000800007f */
[----:B-1----:R-:W-:Y:S05]  /*232d0*/  @!P0 BRA `(.L_x_574) ;  /* 0xfffffffc00f08947 */ /* 0x002fea000383ffff */
.L_x_568:
[----:B------:R-:W-:Y:S05]  /*232e0*/  BSYNC B0 ;  /* 0x0000000000007941 */ /* 0x000fea0003800000 */
.L_x_567:
[----:B------:R-:W-:Y:S05]  /*232f0*/  EXIT ;  /* 0x000000000000794d */ /* 0x000fea0003800000 */
.L_x_17:
[----:B-1----:R-:W-:-:S04]  /*23300*/  IMAD.U32 R3, RZ, RZ, UR7 ;  /* 0x00000007ff037e24 */ /* 0x002fc8000f8e00ff */
[----:B------:R1:W4:Y:S03]  /*23310*/  SYNCS.PHASECHK.TRANS64.TRYWAIT P0, [R3+URZ], R0 ;  /* 0x00000000030075a7 */ /* 0x000326000800017f */
[----:B----4-:R-:W-:Y:S05]  /*23320*/  @!P0 NANOSLEEP.SYNCS 0x989680 ;  /* 0x009896800000895d */ /* 0x010fea0003900000 */
[----:B------:R-:W4:Y:S02]  /*23330*/  @!P0 SYNCS.PHASECHK.TRANS64 P0, [R3+URZ], R0 ;  /* 0x00000000030085a7 */ /* 0x000f24000800007f */
[----:B----4-:R-:W-:Y:S05]  /*23340*/  @!P0 BRA `(.L_x_17) ;  /* 0xfffffffc00ec8947 */ /* 0x010fea000383ffff */
[----:B------:R-:W-:Y:S05]  /*23350*/  BRA `(.L_x_16) ;  /* 0xfffffdf800007947 */ /* 0x000fea000383ffff */
.L_x_23:
[----:B-----5:R4:W-:Y:S02]  /*23360*/  STL [R1+0x470], R0 ;  /* 0x0004700001007387 */ /* 0x0209e40000100800 */
[----:B----4-:R-:W-:-:S04]  /*23370*/  IMAD.U32 R0, RZ, RZ, UR15 ;  /* 0x0000000fff007e24 */ /* 0x010fc8000f8e00ff */
[----:B------:R4:W0:Y:S03]  /*23380*/  SYNCS.PHASECHK.TRANS64.TRYWAIT P0, [R0+URZ], R3 ;  /* 0x00000003000075a7 */ /* 0x000826000800017f */
[----:B0-----:R-:W-:Y:S05]  /*23390*/  @!P0 NANOSLEEP.SYNCS 0x989680 ;  /* 0x009896800000895d */ /* 0x001fea0003900000 */
[----:B------:R4:W0:Y:S02]  /*233a0*/  @!P0 SYNCS.PHASECHK.TRANS64 P0, [R0+URZ], R3 ;  /* 0x00000003000085a7 */ /* 0x000824000800007f */
[----:B----4-:R4:W5:Y:S02]  /*233b0*/  LDL.LU R0, [R1+0x470] ;  /* 0x0004700001007983 */ /* 0x0109640000300800 */
[----:B0---4-:R-:W-:Y:S05]  /*233c0*/  @!P0 BRA `(.L_x_23) ;  /* 0xfffffffc00e48947 */ /* 0x011fea000383ffff */
[----:B------:R-:W-:Y:S05]  /*233d0*/  BRA `(.L_x_22) ;  /* 0xfffffe2c00e07947 */ /* 0x000fea000383ffff */
.L_x_554:
[----:B------:R-:W-:Y:S01]  /*233e0*/  BSSY B1, `(.L_x_575) ;  /* 0x0000006000017945 */ /* 0x000fe20003800000 */
[----:B------:R-:W-:-:S07]  /*233f0*/  IMAD.MOV.U32 R2, RZ, RZ, -0x1 ;  /* 0xffffffffff027424 */ /* 0x000fce00078e00ff */
[----:B------:R-:W-:Y:S05]  /*23400*/  WARPSYNC.COLLECTIVE R2, `(.L_x_576) ;  /* 0x00000000020c7348 */ /* 0x000fea0003c00000 */
[----:B------:R-:W-:Y:S02]  /*23410*/  ELECT P1, UR62, PT ;  /* 0x00000000003e782f */ /* 0x000fe40003820000 */
[----:B------:R-:W-:Y:S01]  /*23420*/  MOV R2, UR62 ;  /* 0x0000003e00027c02 */ /* 0x000fe20008000f00 */
[----:B------:R-:W-:Y:S10]  /*23430*/  ENDCOLLECTIVE ;  /* 0x000000000000791b */ /* 0x000ff40003800000 */
.L_x_576:
[----:B------:R-:W-:Y:S05]  /*23440*/  BSYNC B1 ;  /* 0x0000000000017941 */ /* 0x000fea0003800000 */
.L_x_575:
[----:B------:R-:W-:Y:S05]  /*23450*/  BRA `(.L_x_577) ;  /* 0xfffffff000087947 */ /* 0x000fea000383ffff */
.L_x_557:
[----:B-1----:R1:W2:Y:S02]  /*23460*/  SYNCS.PHASECHK.TRANS64.TRYWAIT P1, [R16+URZ+0x28], R11 ;  /* 0x0000280b100075a7 */ /* 0x0022a4000802017f */
[----:B--2---:R-:W-:Y:S05]  /*23470*/  @!P1 NANOSLEEP.SYNCS 0x989680 ;  /* 0x009896800000995d */ /* 0x004fea0003900000 */
[----:B------:R-:W2:Y:S02]  /*23480*/  @!P1 SYNCS.PHASECHK.TRANS64 P1, [R16+URZ+0x28], R11 ;  /* 0x0000280b100095a7 */ /* 0x000ea4000802007f */
[----:B--2---:R-:W-:Y:S05]  /*23490*/  @!P1 BRA `(.L_x_557) ;  /* 0xfffffffc00f09947 */ /* 0x004fea000383ffff */
[----:B------:R-:W-:Y:S05]  /*234a0*/  BRA `(.L_x_578) ;  /* 0xfffffff0003c7947 */ /* 0x000fea000383ffff */
.L_x_566:
[----:B------:R-:W-:Y:S01]  /*234b0*/  BSSY B0, `(.L_x_579) ;  /* 0x0000006000007945 */ /* 0x000fe20003800000 */
[----:B------:R-:W-:-:S07]  /*234c0*/  IMAD.MOV.U32 R2, RZ, RZ, -0x1 ;  /* 0xffffffffff027424 */ /* 0x000fce00078e00ff */
[----:B------:R-:W-:Y:S05]  /*234d0*/  WARPSYNC.COLLECTIVE R2, `(.L_x_580) ;  /* 0x00000000020c7348 */ /* 0x000fea0003c00000 */
[----:B------:R-:W-:Y:S02]  /*234e0*/  ELECT P1, UR62, PT ;  /* 0x00000000003e782f */ /* 0x000fe40003820000 */
[----:B------:R-:W-:Y:S01]  /*234f0*/  MOV R2, UR62 ;  /* 0x0000003e00027c02 */ /* 0x000fe20008000f00 */
[----:B------:R-:W-:Y:S10]  /*23500*/  ENDCOLLECTIVE ;  /* 0x000000000000791b */ /* 0x000ff40003800000 */
.L_x_580:
[----:B------:R-:W-:Y:S05]  /*23510*/  BSYNC B0 ;  /* 0x0000000000007941 */ /* 0x000fea0003800000 */
.L_x_579:
[----:B------:R-:W-:Y:S01]  /*23520*/  PLOP3.LUT P0, PT, P1, PT, PT, 0x80, 0x0 ;  /* 0x000000000000781c */ /* 0x000fe20000f0f070 */
[----:B------:R-:W-:-:S12]  /*23530*/  BRA `(.L_x_581) ;  /* 0xfffffff800947947 */ /* 0x000fd8000383ffff */
.L_x_570:
[----:B0-----:R0:W1:Y:S02]  /*23540*/  SYNCS.PHASECHK.TRANS64.TRYWAIT P0, [R3+URZ], R2 ;  /* 0x00000002030075a7 */ /* 0x001064000800017f */
[----:B-1----:R-:W-:Y:S05]  /*23550*/  @!P0 NANOSLEEP.SYNCS 0x989680 ;  /* 0x009896800000895d */ /* 0x002fea0003900000 */
[----:B------:R-:W1:Y:S02]  /*23560*/  @!P0 SYNCS.PHASECHK.TRANS64 P0, [R3+URZ], R2 ;  /* 0x00000002030085a7 */ /* 0x000e64000800007f */
[----:B-1----:R-:W-:Y:S05]  /*23570*/  @!P0 BRA `(.L_x_570) ;  /* 0xfffffffc00f08947 */ /* 0x002fea000383ffff */
[----:B------:R-:W-:Y:S05]  /*23580*/  BRA `(.L_x_582) ;  /* 0xfffffff800bc7947 */ /* 0x000fea000383ffff */
.L_x_571:
[----:B0-----:R0:W1:Y:S02]  /*23590*/  SYNCS.PHASECHK.TRANS64.TRYWAIT P0, [R3+URZ], R2 ;  /* 0x00000002030075a7 */ /* 0x001064000800017f */
[----:B-1----:R-:W-:Y:S05]  /*235a0*/  @!P0 NANOSLEEP.SYNCS 0x989680 ;  /* 0x009896800000895d */ /* 0x002fea0003900000 */
[----:B------:R-:W1:Y:S02]  /*235b0*/  @!P0 SYNCS.PHASECHK.TRANS64 P0, [R3+URZ], R2 ;  /* 0x00000002030085a7 */ /* 0x000e64000800007f */
[----:B-1----:R-:W-:Y:S05]  /*235c0*/  @!P0 BRA `(.L_x_571) ;  /* 0xfffffffc00f08947 */ /* 0x002fea000383ffff */
[----:B------:R-:W-:Y:S05]  /*235d0*/  BRA `(.L_x_583) ;  /* 0xfffffff800cc7947 */ /* 0x000fea000383ffff */
.L_x_572:
[----:B0-----:R0:W1:Y:S02]  /*235e0*/  SYNCS.PHASECHK.TRANS64.TRYWAIT P0, [R3+URZ], R2 ;  /* 0x00000002030075a7 */ /* 0x001064000800017f */
[----:B-1----:R-:W-:Y:S05]  /*235f0*/  @!P0 NANOSLEEP.SYNCS 0x989680 ;  /* 0x009896800000895d */ /* 0x002fea0003900000 */
[----:B------:R-:W1:Y:S02]  /*23600*/  @!P0 SYNCS.PHASECHK.TRANS64 P0, [R3+URZ], R2 ;  /* 0x00000002030085a7 */ /* 0x000e64000800007f */
[----:B-1----:R-:W-:Y:S05]  /*23610*/  @!P0 BRA `(.L_x_572) ;  /* 0xfffffffc00f08947 */ /* 0x002fea000383ffff */
[----:B------:R-:W-:Y:S05]  /*23620*/  BRA `(.L_x_584) ;  /* 0xfffffff800dc7947 */ /* 0x000fea000383ffff */
.L_x_573:
[----:B0-----:R0:W1:Y:S02]  /*23630*/  SYNCS.PHASECHK.TRANS64.TRYWAIT P0, [R3+URZ], R2 ;  /* 0x00000002030075a7 */ /* 0x001064000800017f */
[----:B-1----:R-:W-:Y:S05]  /*23640*/  @!P0 NANOSLEEP.SYNCS 0x989680 ;  /* 0x009896800000895d */ /* 0x002fea0003900000 */
[----:B------:R-:W1:Y:S02]  /*23650*/  @!P0 SYNCS.PHASECHK.TRANS64 P0, [R3+URZ], R2 ;  /* 0x00000002030085a7 */ /* 0x000e64000800007f */
[----:B-1----:R-:W-:Y:S05]  /*23660*/  @!P0 BRA `(.L_x_573) ;  /* 0xfffffffc00f08947 */ /* 0x002fea000383ffff */
[----:B------:R-:W-:Y:S05]  /*23670*/  BRA `(.L_x_585) ;  /* 0xfffffff800ec7947 */ /* 0x000fea000383ffff */
.L_x_586:
[----:B------:R-:W-:-:S00]  /*23680*/  BRA `(.L_x_586) ;  /* 0xfffffffc00fc7947 */ /* 0x000fc0000383ffff */
[----:B------:R-:W-:-:S00]  /*23690*/  NOP ;  /* 0x0000000000007918 */ /* 0x000fc00000000000 */
        /* <DEDUP_REMOVED lines=14> */
.L_x_587:


//--------------------- .nv.shared._ZN7cutlass13device_kernelINS_4gemm6kernel13GemmUniversalIN4cute5tupleIJiiiiEEENS1_10collective13CollectiveMmaINS1_37MainloopSm90TmaGmmaWarpSpecializedFP8ILi5ENS5_IJNS4_1CILi1EEESB_SB_EEENS1_35KernelTmaWarpSpecializedCooperativeEEENS5_IJNSA_ILi256EEESF_NSA_ILi32EEEEEENS_12float_e5m2_tENS5_IJlSB_lEEESI_SJ_NS4_8TiledMMAINS4_8MMA_AtomIJNS4_4SM904GMMA31MMA_64x256x32_F32E5M2E5M2_SS_TNILNSN_7ScaleInE1ELSP_1EEEEEENS4_6LayoutINS5_IJNSA_ILi2EEESB_SB_EEENS5_IJSB_NSA_ILi0EEESV_EEEEENS5_IJNS4_10UnderscoreESY_SY_EEEEENS4_13SM90_TMA_LOADENS4_14ComposedLayoutINS4_7SwizzleILi1ELi4ELi3EEENS4_18smem_ptr_flag_bitsILi8EEENSS_INS5_IJNSA_ILi8EEESG_EEENS5_IJSG_SB_EEEEEEEvNS4_8identityES11_S1B_vS1C_EENS_8epilogue10collective6detail29Sm90TmaWarpSpecializedAdapterINS1F_15DefaultEpilogueISI_SJ_SJ_NS1E_6thread17LinearCombinationISI_Li1EffLNS1J_9ScaleType4KindE0ELNS_15FloatRoundStyleE2ESI_EENS1_15EpilogueDefaultEEEEEvvEEEEvNT_6ParamsE --------------------------
	.section	.nv.shared._ZN7cutlass13device_kernelINS_4gemm6kernel13GemmUniversalIN4cute5tupleIJiiiiEEENS1_10collective13CollectiveMmaINS1_37MainloopSm90TmaGmmaWarpSpecializedFP8ILi5ENS5_IJNS4_1CILi1EEESB_SB_EEENS1_35KernelTmaWarpSpecializedCooperativeEEENS5_IJNSA_ILi256EEESF_NSA_ILi32EEEEEENS_12float_e5m2_tENS5_IJlSB_lEEESI_SJ_NS4_8TiledMMAINS4_8MMA_AtomIJNS4_4SM904GMMA31MMA_64x256x32_F32E5M2E5M2_SS_TNILNSN_7ScaleInE1ELSP_1EEEEEENS4_6LayoutINS5_IJNSA_ILi2EEESB_SB_EEENS5_IJSB_NSA_ILi0EEESV_EEEEENS5_IJNS4_10UnderscoreESY_SY_EEEEENS4_13SM90_TMA_LOADENS4_14ComposedLayoutINS4_7SwizzleILi1ELi4ELi3EEENS4_18smem_ptr_flag_bitsILi8EEENSS_INS5_IJNSA_ILi8EEESG_EEENS5_IJSG_SB_EEEEEEEvNS4_8identityES11_S1B_vS1C_EENS_8epilogue10collective6detail29Sm90TmaWarpSpecializedAdapterINS1F_15DefaultEpilogueISI_SJ_SJ_NS1E_6thread17LinearCombinationISI_Li1EffLNS1J_9ScaleType4KindE0ELNS_15FloatRoundStyleE2ESI_EENS1_15EpilogueDefaultEEEEEvvEEEEvNT_6ParamsE,"aw",@nobits
	.sectionflags	@""
	.align	16
	.zero		1024


//--------------------- .nv.shared.reserved.0     --------------------------
	.section	.nv.shared.reserved.0,"aw",@nobits
	.weak		__nv_reservedSMEM_offset_0_alias
	.size		__nv_reservedSMEM_offset_0_alias, 0, 0
	.other		__nv_reservedSMEM_offset_0_alias,@"STO_CUDA_RESERVED_SHARED STV_DEFAULT"
__nv_reservedSMEM_offset_0_alias:
	.zero		0


//--------------------- .nv.global                --------------------------
	.section	.nv.global,"aw",@nobits
.nv.global:
	.type		_ZN39_INTERNAL_14f9e720_4_k_cu_ca471f89_47434cute1_E,@object
	.size		_ZN39_INTERNAL_14f9e720_4_k_cu_ca471f89_47434cute1_E,(_ZN39_INTERNAL_14f9e720_4_k_cu_ca471f89_47434cuda3std3__45__cpo6cbeginE - _ZN39_INTERNAL_14f9e720_4_k_cu_ca471f89_47434cute1_E)
_ZN39_INTERNAL_14f9e720_4_k_cu_ca471f89_47434cute1_E:
	.zero		1
	.type		_ZN39_INTERNAL_14f9e720_4_k_cu_ca471f89_47434cuda3std3__45__cpo6cbeginE,@object
	.size		_ZN39_INTERNAL_14f9e720_4_k_cu_ca471f89_47434cuda3std3__45__cpo6cbeginE,(_ZN39_INTERNAL_14f9e720_4_k_cu_ca471f89_47434cuda3std3__48in_placeE - _ZN39_INTERNAL_14f9e720_4_k_cu_ca471f89_47434cuda3std3__45__cpo6cbeginE)
_ZN39_INTERNAL_14f9e720_4_k_cu_ca471f89_47434cuda3std3__45__cpo6cbeginE:
	.zero		1
	.type		_ZN39_INTERNAL_14f9e720_4_k_cu_ca471f89_47434cuda3std3__48in_placeE,@object
	.size		_ZN39_INTERNAL_14f9e720_4_k_cu_ca471f89_47434cuda3std3__48in_placeE,(_ZN39_INTERNAL_14f9e720_4_k_cu_ca471f89_47434cuda3std6ranges3__45__cpo9iter_moveE - _ZN39_INTERNAL_14f9e720_4_k_cu_ca471f89_47434cuda3std3__48in_placeE)
_ZN39_INTERNAL_14f9e720_4_k_cu_ca471f89_47434cuda3std3__48in_placeE:
	.zero		1
	.type		_ZN39_INTERNAL_14f9e720_4_k_cu_ca471f89_47434cuda3std6ranges3__45__cpo9iter_moveE,@object
	.size		_ZN39_INTERNAL_14f9e720_4_k_cu_ca471f89_47434cuda3std6ranges3__45__cpo9iter_moveE,(_ZN39_INTERNAL_14f9e720_4_k_cu_ca471f89_47434cuda3std3__45__cpo5beginE - _ZN39_INTERNAL_14f9e720_4_k_cu_ca471f89_47434cuda3std6ranges3__45__cpo9iter_moveE)
_ZN39_INTERNAL_14f9e720_4_k_cu_ca471f89_47434cuda3std6ranges3__45__cpo9iter_moveE:
	.zero		1
	.type		_ZN39_INTERNAL_14f9e720_4_k_cu_ca471f89_47434cuda3std3__45__cpo5beginE,@object
	.size		_ZN39_INTERNAL_14f9e720_4_k_cu_ca471f89_47434cuda3std3__45__cpo5beginE,(_ZN39_INTERNAL_14f9e720_4_k_cu_ca471f89_47434cuda3std3__441_GLOBAL__N__14f9e720_4_k_cu_ca471f89_47436ignoreE - _ZN39_INTERNAL_14f9e720_4_k_cu_ca471f89_47434cuda3std3__45__cpo5beginE)
_ZN39_INTERNAL_14f9e720_4_k_cu_ca471f89_47434cuda3std3__45__cpo5beginE:
	.zero		1
	.type		_ZN39_INTERNAL_14f9e720_4_k_cu_ca471f89_47434cuda3std3__441_GLOBAL__N__14f9e720_4_k_cu_ca471f89_47436ignoreE,@object
	.size		_ZN39_INTERNAL_14f9e720_4_k_cu_ca471f89_47434cuda3std3__441_GLOBAL__N__14f9e720_4_k_cu_ca471f89_47436ignoreE,(_ZN39_INTERNAL_14f9e720_4_k_cu_ca471f89_47434cute7productE - _ZN39_INTERNAL_14f9e720_4_k_cu_ca471f89_47434cuda3std3__441_GLOBAL__N__14f9e720_4_k_cu_ca471f89_47436ignoreE)
_ZN39_INTERNAL_14f9e720_4_k_cu_ca471f89_47434cuda3std3__441_GLOBAL__N__14f9e720_4_k_cu_ca471f89_47436ignoreE:
	.zero		1
	.type		_ZN39_INTERNAL_14f9e720_4_k_cu_ca471f89_47434cute7productE,@object
	.size		_ZN39_INTERNAL_14f9e720_4_k_cu_ca471f89_47434cute7productE,(_ZN39_INTERNAL_14f9e720_4_k_cu_ca471f89_47434cuda3std3__45__cpo3endE - _ZN39_INTERNAL_14f9e720_4_k_cu_ca471f89_47434cute7productE)
_ZN39_INTERNAL_14f9e720_4_k_cu_ca471f89_47434cute7productE:
	.zero		1
	.type		_ZN39_INTERNAL_14f9e720_4_k_cu_ca471f89_47434cuda3std3__45__cpo3endE,@object
	.size		_ZN39_INTERNAL_14f9e720_4_k_cu_ca471f89_47434cuda3std3__45__cpo3endE,(_ZN39_INTERNAL_14f9e720_4_k_cu_ca471f89_47434cuda3std3__419piecewise_constructE - _ZN39_INTERNAL_14f9e720_4_k_cu_ca471f89_47434cuda3std3__45__cpo3endE)
_ZN39_INTERNAL_14f9e720_4_k_cu_ca471f89_47434cuda3std3__45__cpo3endE:
	.zero		1
	.type		_ZN39_INTERNAL_14f9e720_4_k_cu_ca471f89_47434cuda3std3__419piecewise_constructE,@object
	.size		_ZN39_INTERNAL_14f9e720_4_k_cu_ca471f89_47434cuda3std3__419piecewise_constructE,(_ZN39_INTERNAL_14f9e720_4_k_cu_ca471f89_47434cuda3std3__45__cpo4cendE - _ZN39_INTERNAL_14f9e720_4_k_cu_ca471f89_47434cuda3std3__419piecewise_constructE)
_ZN39_INTERNAL_14f9e720_4_k_cu_ca471f89_47434cuda3std3__419piecewise_constructE:
	.zero		1
	.type		_ZN39_INTERNAL_14f9e720_4_k_cu_ca471f89_47434cuda3std3__45__cpo4cendE,@object
	.size		_ZN39_INTERNAL_14f9e720_4_k_cu_ca471f89_47434cuda3std3__45__cpo4cendE,(_ZN39_INTERNAL_14f9e720_4_k_cu_ca471f89_47434cuda3std6ranges3__45__cpo4swapE - _ZN39_INTERNAL_14f9e720_4_k_cu_ca471f89_47434cuda3std3__45__cpo4cendE)
_ZN39_INTERNAL_14f9e720_4_k_cu_ca471f89_47434cuda3std3__45__cpo4cendE:
	.zero		1
	.type		_ZN39_INTERNAL_14f9e720_4_k_cu_ca471f89_47434cuda3std6ranges3__45__cpo4swapE,@object
	.size		_ZN39_INTERNAL_14f9e720_4_k_cu_ca471f89_47434cuda3std6ranges3__45__cpo4swapE,(.L_7 - _ZN39_INTERNAL_14f9e720_4_k_cu_ca471f89_47434cuda3std6ranges3__45__cpo4swapE)
_ZN39_INTERNAL_14f9e720_4_k_cu_ca471f89_47434cuda3std6ranges3__45__cpo4swapE:
	.zero		1
.L_7:


//--------------------- .nv.constant0._ZN7cutlass13device_kernelINS_4gemm6kernel13GemmUniversalIN4cute5tupleIJiiiiEEENS1_10collective13CollectiveMmaINS1_37MainloopSm90TmaGmmaWarpSpecializedFP8ILi5ENS5_IJNS4_1CILi1EEESB_SB_EEENS1_35KernelTmaWarpSpecializedCooperativeEEENS5_IJNSA_ILi256EEESF_NSA_ILi32EEEEEENS_12float_e5m2_tENS5_IJlSB_lEEESI_SJ_NS4_8TiledMMAINS4_8MMA_AtomIJNS4_4SM904GMMA31MMA_64x256x32_F32E5M2E5M2_SS_TNILNSN_7ScaleInE1ELSP_1EEEEEENS4_6LayoutINS5_IJNSA_ILi2EEESB_SB_EEENS5_IJSB_NSA_ILi0EEESV_EEEEENS5_IJNS4_10UnderscoreESY_SY_EEEEENS4_13SM90_TMA_LOADENS4_14ComposedLayoutINS4_7SwizzleILi1ELi4ELi3EEENS4_18smem_ptr_flag_bitsILi8EEENSS_INS5_IJNSA_ILi8EEESG_EEENS5_IJSG_SB_EEEEEEEvNS4_8identityES11_S1B_vS1C_EENS_8epilogue10collective6detail29Sm90TmaWarpSpecializedAdapterINS1F_15DefaultEpilogueISI_SJ_SJ_NS1E_6thread17LinearCombinationISI_Li1EffLNS1J_9ScaleType4KindE0ELNS_15FloatRoundStyleE2ESI_EENS1_15EpilogueDefaultEEEEEvvEEEEvNT_6ParamsE --------------------------
	.section	.nv.constant0._ZN7cutlass13device_kernelINS_4gemm6kernel13GemmUniversalIN4cute5tupleIJiiiiEEENS1_10collective13CollectiveMmaINS1_37MainloopSm90TmaGmmaWarpSpecializedFP8ILi5ENS5_IJNS4_1CILi1EEESB_SB_EEENS1_35KernelTmaWarpSpecializedCooperativeEEENS5_IJNSA_ILi256EEESF_NSA_ILi32EEEEEENS_12float_e5m2_tENS5_IJlSB_lEEESI_SJ_NS4_8TiledMMAINS4_8MMA_AtomIJNS4_4SM904GMMA31MMA_64x256x32_F32E5M2E5M2_SS_TNILNSN_7ScaleInE1ELSP_1EEEEEENS4_6LayoutINS5_IJNSA_ILi2EEESB_SB_EEENS5_IJSB_NSA_ILi0EEESV_EEEEENS5_IJNS4_10UnderscoreESY_SY_EEEEENS4_13SM90_TMA_LOADENS4_14ComposedLayoutINS4_7SwizzleILi1ELi4ELi3EEENS4_18smem_ptr_flag_bitsILi8EEENSS_INS5_IJNSA_ILi8EEESG_EEENS5_IJSG_SB_EEEEEEEvNS4_8identityES11_S1B_vS1C_EENS_8epilogue10collective6detail29Sm90TmaWarpSpecializedAdapterINS1F_15DefaultEpilogueISI_SJ_SJ_NS1E_6thread17LinearCombinationISI_Li1EffLNS1J_9ScaleType4KindE0ELNS_15FloatRoundStyleE2ESI_EENS1_15EpilogueDefaultEEEEEvvEEEEvNT_6ParamsE,"a",@progbits
	.sectionflags	@""
	.align	4
.nv.constant0._ZN7cutlass13device_kernelINS_4gemm6kernel13GemmUniversalIN4cute5tupleIJiiiiEEENS1_10collective13CollectiveMmaINS1_37MainloopSm90TmaGmmaWarpSpecializedFP8ILi5ENS5_IJNS4_1CILi1EEESB_SB_EEENS1_35KernelTmaWarpSpecializedCooperativeEEENS5_IJNSA_ILi256EEESF_NSA_ILi32EEEEEENS_12float_e5m2_tENS5_IJlSB_lEEESI_SJ_NS4_8TiledMMAINS4_8MMA_AtomIJNS4_4SM904GMMA31MMA_64x256x32_F32E5M2E5M2_SS_TNILNSN_7ScaleInE1ELSP_1EEEEEENS4_6LayoutINS5_IJNSA_ILi2EEESB_SB_EEENS5_IJSB_NSA_ILi0EEESV_EEEEENS5_IJNS4_10UnderscoreESY_SY_EEEEENS4_13SM90_TMA_LOADENS4_14ComposedLayoutINS4_7SwizzleILi1ELi4ELi3EEENS4_18smem_ptr_flag_bitsILi8EEENSS_INS5_IJNSA_ILi8EEESG_EEENS5_IJSG_SB_EEEEEEEvNS4_8identityES11_S1B_vS1C_EENS_8epilogue10collective6detail29Sm90TmaWarpSpecializedAdapterINS1F_15DefaultEpilogueISI_SJ_SJ_NS1E_6thread17LinearCombinationISI_Li1EffLNS1J_9ScaleType4KindE0ELNS_15FloatRoundStyleE2ESI_EENS1_15EpilogueDefaultEEEEEvvEEEEvNT_6ParamsE:
	.zero		1664


//--------------------- SYMBOLS --------------------------

	.type		.nv.reservedSmem.offset0,@object
	.size		.nv.reservedSmem.offset0,0x4
